	.target	sm_90a

	.elftype	@"ET_EXEC"


//--------------------- .note.nv.tkinfo           --------------------------
	.section	.note.nv.tkinfo,"",@"SHT_NOTE"
	.sectionflags	@"SHF_NOTE_NV_TKINFO"
	.tkinfo
        /*0018*/ 	.word	0x00000002
        /*0030*/ 	.string	""
        /*0030*/ 	.string	"ptxas"
        /*0030*/ 	.string	"Cuda compilation tools, release 13.0, V13.0.88"
        /*0030*/ 	.string	"Build cuda_13.0.r13.0/compiler.36424714_0"
        /*0030*/ 	.string	"-arch sm_90a -m 64 "



//--------------------- .note.nv.cuinfo           --------------------------
	.section	.note.nv.cuinfo,"",@"SHT_NOTE"
	.sectionflags	@"SHF_NOTE_NV_CUINFO"
        /*0018*/ 	.short	0x0002
        /*001a*/ 	.short	0x005a
        /*001c*/ 	.short	0x0082
	.zero		2


//--------------------- .nv.info                  --------------------------
	.section	.nv.info,"",@"SHT_CUDA_INFO"
	.align	4


	//----- nvinfo : EIATTR_REGCOUNT
	.align		4
        /*0000*/ 	.byte	0x04, 0x2f
        /*0002*/ 	.short	(.L_12 - .L_11)
	.align		4
.L_11:
        /*0004*/ 	.word	index@(_ZN7cutlass13device_kernelIN5flash19enable_sm80_to_sm89INS1_16FlashAttnFwdSm80INS1_25CollectiveMainloopFwdSm80ILi8ELi2ELb0EN4cute5tupleIJNS5_1CILi128EEENS7_ILi64EEENS7_ILi192EEEEEELi192ENS_10bfloat16_tEfNS_4arch4Sm80ELb1ELb0ELb0ELb1ELb1ELb1ELb1ELb1EEENS1_21CollectiveEpilogueFwdINS6_IJS8_SA_S9_EEENS6_IJNS7_ILi1EEESI_SI_EEESC_SE_Li256ELb1ELb1ELb1ELb0EEENS1_36VarlenDynamicPersistentTileSchedulerILi128ELi64ELi256ELi256ELb1ELb1ELb0ELb1ELb1ELb1EEEEEEEEEvNT_6ParamsE)
        /*0008*/ 	.word	0x00000004


	//----- nvinfo : EIATTR_FRAME_SIZE
	.align		4
.L_12:
        /*000c*/ 	.byte	0x04, 0x11
        /*000e*/ 	.short	(.L_14 - .L_13)
	.align		4
.L_13:
        /*0010*/ 	.word	index@(_ZN7cutlass13device_kernelIN5flash19enable_sm80_to_sm89INS1_16FlashAttnFwdSm80INS1_25CollectiveMainloopFwdSm80ILi8ELi2ELb0EN4cute5tupleIJNS5_1CILi128EEENS7_ILi64EEENS7_ILi192EEEEEELi192ENS_10bfloat16_tEfNS_4arch4Sm80ELb1ELb0ELb0ELb1ELb1ELb1ELb1ELb1EEENS1_21CollectiveEpilogueFwdINS6_IJS8_SA_S9_EEENS6_IJNS7_ILi1EEESI_SI_EEESC_SE_Li256ELb1ELb1ELb1ELb0EEENS1_36VarlenDynamicPersistentTileSchedulerILi128ELi64ELi256ELi256ELb1ELb1ELb0ELb1ELb1ELb1EEEEEEEEEvNT_6ParamsE)
        /*0014*/ 	.word	0x00000000


	//----- nvinfo : EIATTR_REGCOUNT
	.align		4
.L_14:
        /*0018*/ 	.byte	0x04, 0x2f
        /*001a*/ 	.short	(.L_16 - .L_15)
	.align		4
.L_15:
        /*001c*/ 	.word	index@(_ZN7cutlass13device_kernelIN5flash19enable_sm80_to_sm89INS1_16FlashAttnFwdSm80INS1_25CollectiveMainloopFwdSm80ILi8ELi2ELb0EN4cute5tupleIJNS5_1CILi128EEENS7_ILi64EEENS7_ILi192EEEEEELi192ENS_10bfloat16_tEfNS_4arch4Sm80ELb1ELb0ELb0ELb1ELb1ELb0ELb1ELb1EEENS1_21CollectiveEpilogueFwdINS6_IJS8_SA_S9_EEENS6_IJNS7_ILi1EEESI_SI_EEESC_SE_Li256ELb1ELb1ELb1ELb0EEENS1_36VarlenDynamicPersistentTileSchedulerILi128ELi64ELi256ELi256ELb1ELb1ELb0ELb1ELb1ELb1EEEEEEEEEvNT_6ParamsE)
        /*0020*/ 	.word	0x00000004


	//----- nvinfo : EIATTR_FRAME_SIZE
	.align		4
.L_16:
        /*0024*/ 	.byte	0x04, 0x11
        /*0026*/ 	.short	(.L_18 - .L_17)
	.align		4
.L_17:
        /*0028*/ 	.word	index@(_ZN7cutlass13device_kernelIN5flash19enable_sm80_to_sm89INS1_16FlashAttnFwdSm80INS1_25CollectiveMainloopFwdSm80ILi8ELi2ELb0EN4cute5tupleIJNS5_1CILi128EEENS7_ILi64EEENS7_ILi192EEEEEELi192ENS_10bfloat16_tEfNS_4arch4Sm80ELb1ELb0ELb0ELb1ELb1ELb0ELb1ELb1EEENS1_21CollectiveEpilogueFwdINS6_IJS8_SA_S9_EEENS6_IJNS7_ILi1EEESI_SI_EEESC_SE_Li256ELb1ELb1ELb1ELb0EEENS1_36VarlenDynamicPersistentTileSchedulerILi128ELi64ELi256ELi256ELb1ELb1ELb0ELb1ELb1ELb1EEEEEEEEEvNT_6ParamsE)
        /*002c*/ 	.word	0x00000000


	//----- nvinfo : EIATTR_REGCOUNT
	.align		4
.L_18:
        /*0030*/ 	.byte	0x04, 0x2f
        /*0032*/ 	.short	(.L_20 - .L_19)
	.align		4
.L_19:
        /*0034*/ 	.word	index@(_ZN7cutlass13device_kernelIN5flash19enable_sm80_to_sm89INS1_16FlashAttnFwdSm80INS1_25CollectiveMainloopFwdSm80ILi8ELi2ELb0EN4cute5tupleIJNS5_1CILi128EEENS7_ILi64EEENS7_ILi192EEEEEELi192ENS_10bfloat16_tEfNS_4arch4Sm80ELb1ELb0ELb0ELb0ELb1ELb0ELb1ELb1EEENS1_21CollectiveEpilogueFwdINS6_IJS8_SA_S9_EEENS6_IJNS7_ILi1EEESI_SI_EEESC_SE_Li256ELb0ELb1ELb1ELb0EEENS1_30DynamicPersistentTileSchedulerILi256ELi256ELb1ELb1ELb0EEEEEEEEEvNT_6ParamsE)
        /*0038*/ 	.word	0x00000004


	//----- nvinfo : EIATTR_FRAME_SIZE
	.align		4
.L_20:
        /*003c*/ 	.byte	0x04, 0x11
        /*003e*/ 	.short	(.L_22 - .L_21)
	.align		4
.L_21:
        /*0040*/ 	.word	index@(_ZN7cutlass13device_kernelIN5flash19enable_sm80_to_sm89INS1_16FlashAttnFwdSm80INS1_25CollectiveMainloopFwdSm80ILi8ELi2ELb0EN4cute5tupleIJNS5_1CILi128EEENS7_ILi64EEENS7_ILi192EEEEEELi192ENS_10bfloat16_tEfNS_4arch4Sm80ELb1ELb0ELb0ELb0ELb1ELb0ELb1ELb1EEENS1_21CollectiveEpilogueFwdINS6_IJS8_SA_S9_EEENS6_IJNS7_ILi1EEESI_SI_EEESC_SE_Li256ELb0ELb1ELb1ELb0EEENS1_30DynamicPersistentTileSchedulerILi256ELi256ELb1ELb1ELb0EEEEEEEEEvNT_6ParamsE)
        /*0044*/ 	.word	0x00000000


	//----- nvinfo : EIATTR_REGCOUNT
	.align		4
.L_22:
        /*0048*/ 	.byte	0x04, 0x2f
        /*004a*/ 	.short	(.L_24 - .L_23)
	.align		4
.L_23:
        /*004c*/ 	.word	index@(_ZN7cutlass13device_kernelIN5flash19enable_sm80_to_sm89INS1_16FlashAttnFwdSm80INS1_25CollectiveMainloopFwdSm80ILi8ELi2ELb0EN4cute5tupleIJNS5_1CILi128EEENS7_ILi64EEENS7_ILi192EEEEEELi192ENS_10bfloat16_tEfNS_4arch4Sm80ELb0ELb1ELb0ELb1ELb1ELb1ELb1ELb1EEENS1_21CollectiveEpilogueFwdINS6_IJS8_SA_S9_EEENS6_IJNS7_ILi1EEESI_SI_EEESC_SE_Li256ELb1ELb1ELb1ELb0EEENS1_36VarlenDynamicPersistentTileSchedulerILi128ELi64ELi256ELi256ELb1ELb1ELb0ELb1ELb0ELb1EEEEEEEEEvNT_6ParamsE)
        /*0050*/ 	.word	0x00000004


	//----- nvinfo : EIATTR_FRAME_SIZE
	.align		4
.L_24:
        /*0054*/ 	.byte	0x04, 0x11
        /*0056*/ 	.short	(.L_26 - .L_25)
	.align		4
.L_25:
        /*0058*/ 	.word	index@(_ZN7cutlass13device_kernelIN5flash19enable_sm80_to_sm89INS1_16FlashAttnFwdSm80INS1_25CollectiveMainloopFwdSm80ILi8ELi2ELb0EN4cute5tupleIJNS5_1CILi128EEENS7_ILi64EEENS7_ILi192EEEEEELi192ENS_10bfloat16_tEfNS_4arch4Sm80ELb0ELb1ELb0ELb1ELb1ELb1ELb1ELb1EEENS1_21CollectiveEpilogueFwdINS6_IJS8_SA_S9_EEENS6_IJNS7_ILi1EEESI_SI_EEESC_SE_Li256ELb1ELb1ELb1ELb0EEENS1_36VarlenDynamicPersistentTileSchedulerILi128ELi64ELi256ELi256ELb1ELb1ELb0ELb1ELb0ELb1EEEEEEEEEvNT_6ParamsE)
        /*005c*/ 	.word	0x00000000


	//----- nvinfo : EIATTR_REGCOUNT
	.align		4
.L_26:
        /*0060*/ 	.byte	0x04, 0x2f
        /*0062*/ 	.short	(.L_28 - .L_27)
	.align		4
.L_27:
        /*0064*/ 	.word	index@(_ZN7cutlass13device_kernelIN5flash19enable_sm80_to_sm89INS1_16FlashAttnFwdSm80INS1_25CollectiveMainloopFwdSm80ILi8ELi2ELb0EN4cute5tupleIJNS5_1CILi128EEENS7_ILi64EEENS7_ILi192EEEEEELi192ENS_10bfloat16_tEfNS_4arch4Sm80ELb0ELb1ELb0ELb1ELb1ELb0ELb1ELb1EEENS1_21CollectiveEpilogueFwdINS6_IJS8_SA_S9_EEENS6_IJNS7_ILi1EEESI_SI_EEESC_SE_Li256ELb1ELb1ELb1ELb0EEENS1_36VarlenDynamicPersistentTileSchedulerILi128ELi64ELi256ELi256ELb1ELb1ELb0ELb1ELb0ELb1EEEEEEEEEvNT_6ParamsE)
        /*0068*/ 	.word	0x00000004


	//----- nvinfo : EIATTR_FRAME_SIZE
	.align		4
.L_28:
        /*006c*/ 	.byte	0x04, 0x11
        /*006e*/ 	.short	(.L_30 - .L_29)
	.align		4
.L_29:
        /*0070*/ 	.word	index@(_ZN7cutlass13device_kernelIN5flash19enable_sm80_to_sm89INS1_16FlashAttnFwdSm80INS1_25CollectiveMainloopFwdSm80ILi8ELi2ELb0EN4cute5tupleIJNS5_1CILi128EEENS7_ILi64EEENS7_ILi192EEEEEELi192ENS_10bfloat16_tEfNS_4arch4Sm80ELb0ELb1ELb0ELb1ELb1ELb0ELb1ELb1EEENS1_21CollectiveEpilogueFwdINS6_IJS8_SA_S9_EEENS6_IJNS7_ILi1EEESI_SI_EEESC_SE_Li256ELb1ELb1ELb1ELb0EEENS1_36VarlenDynamicPersistentTileSchedulerILi128ELi64ELi256ELi256ELb1ELb1ELb0ELb1ELb0ELb1EEEEEEEEEvNT_6ParamsE)
        /*0074*/ 	.word	0x00000000


	//----- nvinfo : EIATTR_REGCOUNT
	.align		4
.L_30:
        /*0078*/ 	.byte	0x04, 0x2f
        /*007a*/ 	.short	(.L_32 - .L_31)
	.align		4
.L_31:
        /*007c*/ 	.word	index@(_ZN7cutlass13device_kernelIN5flash19enable_sm80_to_sm89INS1_16FlashAttnFwdSm80INS1_25CollectiveMainloopFwdSm80ILi8ELi2ELb0EN4cute5tupleIJNS5_1CILi128EEENS7_ILi64EEENS7_ILi192EEEEEELi192ENS_10bfloat16_tEfNS_4arch4Sm80ELb0ELb1ELb0ELb0ELb1ELb0ELb1ELb1EEENS1_21CollectiveEpilogueFwdINS6_IJS8_SA_S9_EEENS6_IJNS7_ILi1EEESI_SI_EEESC_SE_Li256ELb0ELb1ELb1ELb0EEENS1_19SingleTileSchedulerILb0ELb1ELb1ELi128EEEEEEEEEvNT_6ParamsE)
        /*0080*/ 	.word	0x00000004


	//----- nvinfo : EIATTR_FRAME_SIZE
	.align		4
.L_32:
        /*0084*/ 	.byte	0x04, 0x11
        /*0086*/ 	.short	(.L_34 - .L_33)
	.align		4
.L_33:
        /*0088*/ 	.word	index@(_ZN7cutlass13device_kernelIN5flash19enable_sm80_to_sm89INS1_16FlashAttnFwdSm80INS1_25CollectiveMainloopFwdSm80ILi8ELi2ELb0EN4cute5tupleIJNS5_1CILi128EEENS7_ILi64EEENS7_ILi192EEEEEELi192ENS_10bfloat16_tEfNS_4arch4Sm80ELb0ELb1ELb0ELb0ELb1ELb0ELb1ELb1EEENS1_21CollectiveEpilogueFwdINS6_IJS8_SA_S9_EEENS6_IJNS7_ILi1EEESI_SI_EEESC_SE_Li256ELb0ELb1ELb1ELb0EEENS1_19SingleTileSchedulerILb0ELb1ELb1ELi128EEEEEEEEEvNT_6ParamsE)
        /*008c*/ 	.word	0x00000000


	//----- nvinfo : EIATTR_REGCOUNT
	.align		4
.L_34:
        /*0090*/ 	.byte	0x04, 0x2f
        /*0092*/ 	.short	(.L_36 - .L_35)
	.align		4
.L_35:
        /*0094*/ 	.word	index@(_ZN7cutlass13device_kernelIN5flash19enable_sm80_to_sm89INS1_16FlashAttnFwdSm80INS1_25CollectiveMainloopFwdSm80ILi8ELi2ELb0EN4cute5tupleIJNS5_1CILi128EEENS7_ILi64EEENS7_ILi192EEEEEELi192ENS_10bfloat16_tEfNS_4arch4Sm80ELb0ELb0ELb0ELb1ELb1ELb1ELb1ELb1EEENS1_21CollectiveEpilogueFwdINS6_IJS8_SA_S9_EEENS6_IJNS7_ILi1EEESI_SI_EEESC_SE_Li256ELb1ELb1ELb1ELb0EEENS1_36VarlenDynamicPersistentTileSchedulerILi128ELi64ELi256ELi256ELb1ELb1ELb0ELb0ELb1ELb1EEEEEEEEEvNT_6ParamsE)
        /*0098*/ 	.word	0x00000004


	//----- nvinfo : EIATTR_FRAME_SIZE
	.align		4
.L_36:
        /*009c*/ 	.byte	0x04, 0x11
        /*009e*/ 	.short	(.L_38 - .L_37)
	.align		4
.L_37:
        /*00a0*/ 	.word	index@(_ZN7cutlass13device_kernelIN5flash19enable_sm80_to_sm89INS1_16FlashAttnFwdSm80INS1_25CollectiveMainloopFwdSm80ILi8ELi2ELb0EN4cute5tupleIJNS5_1CILi128EEENS7_ILi64EEENS7_ILi192EEEEEELi192ENS_10bfloat16_tEfNS_4arch4Sm80ELb0ELb0ELb0ELb1ELb1ELb1ELb1ELb1EEENS1_21CollectiveEpilogueFwdINS6_IJS8_SA_S9_EEENS6_IJNS7_ILi1EEESI_SI_EEESC_SE_Li256ELb1ELb1ELb1ELb0EEENS1_36VarlenDynamicPersistentTileSchedulerILi128ELi64ELi256ELi256ELb1ELb1ELb0ELb0ELb1ELb1EEEEEEEEEvNT_6ParamsE)
        /*00a4*/ 	.word	0x00000000


	//----- nvinfo : EIATTR_REGCOUNT
	.align		4
.L_38:
        /*00a8*/ 	.byte	0x04, 0x2f
        /*00aa*/ 	.short	(.L_40 - .L_39)
	.align		4
.L_39:
        /*00ac*/ 	.word	index@(_ZN7cutlass13device_kernelIN5flash19enable_sm80_to_sm89INS1_16FlashAttnFwdSm80INS1_25CollectiveMainloopFwdSm80ILi8ELi2ELb0EN4cute5tupleIJNS5_1CILi128EEENS7_ILi64EEENS7_ILi192EEEEEELi192ENS_10bfloat16_tEfNS_4arch4Sm80ELb0ELb0ELb0ELb1ELb1ELb0ELb1ELb1EEENS1_21CollectiveEpilogueFwdINS6_IJS8_SA_S9_EEENS6_IJNS7_ILi1EEESI_SI_EEESC_SE_Li256ELb1ELb1ELb1ELb0EEENS1_36VarlenDynamicPersistentTileSchedulerILi128ELi64ELi256ELi256ELb1ELb1ELb0ELb0ELb1ELb1EEEEEEEEEvNT_6ParamsE)
        /*00b0*/ 	.word	0x00000004


	//----- nvinfo : EIATTR_FRAME_SIZE
	.align		4
.L_40:
        /*00b4*/ 	.byte	0x04, 0x11
        /*00b6*/ 	.short	(.L_42 - .L_41)
	.align		4
.L_41:
        /*00b8*/ 	.word	index@(_ZN7cutlass13device_kernelIN5flash19enable_sm80_to_sm89INS1_16FlashAttnFwdSm80INS1_25CollectiveMainloopFwdSm80ILi8ELi2ELb0EN4cute5tupleIJNS5_1CILi128EEENS7_ILi64EEENS7_ILi192EEEEEELi192ENS_10bfloat16_tEfNS_4arch4Sm80ELb0ELb0ELb0ELb1ELb1ELb0ELb1ELb1EEENS1_21CollectiveEpilogueFwdINS6_IJS8_SA_S9_EEENS6_IJNS7_ILi1EEESI_SI_EEESC_SE_Li256ELb1ELb1ELb1ELb0EEENS1_36VarlenDynamicPersistentTileSchedulerILi128ELi64ELi256ELi256ELb1ELb1ELb0ELb0ELb1ELb1EEEEEEEEEvNT_6ParamsE)
        /*00bc*/ 	.word	0x00000000


	//----- nvinfo : EIATTR_REGCOUNT
	.align		4
.L_42:
        /*00c0*/ 	.byte	0x04, 0x2f
        /*00c2*/ 	.short	(.L_44 - .L_43)
	.align		4
.L_43:
        /*00c4*/ 	.word	index@(_ZN7cutlass13device_kernelIN5flash19enable_sm80_to_sm89INS1_16FlashAttnFwdSm80INS1_25CollectiveMainloopFwdSm80ILi8ELi2ELb0EN4cute5tupleIJNS5_1CILi128EEENS7_ILi64EEENS7_ILi192EEEEEELi192ENS_10bfloat16_tEfNS_4arch4Sm80ELb0ELb0ELb0ELb0ELb1ELb0ELb1ELb1EEENS1_21CollectiveEpilogueFwdINS6_IJS8_SA_S9_EEENS6_IJNS7_ILi1EEESI_SI_EEESC_SE_Li256ELb0ELb1ELb1ELb0EEENS1_19SingleTileSchedulerILb0ELb1ELb1ELi128EEEEEEEEEvNT_6ParamsE)
        /*00c8*/ 	.word	0x00000004


	//----- nvinfo : EIATTR_FRAME_SIZE
	.align		4
.L_44:
        /*00cc*/ 	.byte	0x04, 0x11
        /*00ce*/ 	.short	(.L_46 - .L_45)
	.align		4
.L_45:
        /*00d0*/ 	.word	index@(_ZN7cutlass13device_kernelIN5flash19enable_sm80_to_sm89INS1_16FlashAttnFwdSm80INS1_25CollectiveMainloopFwdSm80ILi8ELi2ELb0EN4cute5tupleIJNS5_1CILi128EEENS7_ILi64EEENS7_ILi192EEEEEELi192ENS_10bfloat16_tEfNS_4arch4Sm80ELb0ELb0ELb0ELb0ELb1ELb0ELb1ELb1EEENS1_21CollectiveEpilogueFwdINS6_IJS8_SA_S9_EEENS6_IJNS7_ILi1EEESI_SI_EEESC_SE_Li256ELb0ELb1ELb1ELb0EEENS1_19SingleTileSchedulerILb0ELb1ELb1ELi128EEEEEEEEEvNT_6ParamsE)
        /*00d4*/ 	.word	0x00000000


	//----- nvinfo : EIATTR_REGCOUNT
	.align		4
.L_46:
        /*00d8*/ 	.byte	0x04, 0x2f
        /*00da*/ 	.short	(.L_48 - .L_47)
	.align		4
.L_47:
        /*00dc*/ 	.word	index@(_ZN7cutlass13device_kernelIN5flash19enable_sm80_to_sm89INS1_16FlashAttnFwdSm80INS1_25CollectiveMainloopFwdSm80ILi8ELi1ELb0EN4cute5tupleIJNS5_1CILi128EEENS7_ILi64EEENS7_ILi192EEEEEELi192ENS_10bfloat16_tEfNS_4arch4Sm80ELb1ELb0ELb0ELb1ELb1ELb1ELb1ELb1EEENS1_21CollectiveEpilogueFwdINS6_IJS8_SA_S9_EEENS6_IJNS7_ILi1EEESI_SI_EEESC_SE_Li256ELb1ELb1ELb1ELb0EEENS1_36VarlenDynamicPersistentTileSchedulerILi128ELi64ELi256ELi256ELb1ELb1ELb0ELb1ELb1ELb1EEEEEEEEEvNT_6ParamsE)
        /*00e0*/ 	.word	0x00000004


	//----- nvinfo : EIATTR_FRAME_SIZE
	.align		4
.L_48:
        /*00e4*/ 	.byte	0x04, 0x11
        /*00e6*/ 	.short	(.L_50 - .L_49)
	.align		4
.L_49:
        /*00e8*/ 	.word	index@(_ZN7cutlass13device_kernelIN5flash19enable_sm80_to_sm89INS1_16FlashAttnFwdSm80INS1_25CollectiveMainloopFwdSm80ILi8ELi1ELb0EN4cute5tupleIJNS5_1CILi128EEENS7_ILi64EEENS7_ILi192EEEEEELi192ENS_10bfloat16_tEfNS_4arch4Sm80ELb1ELb0ELb0ELb1ELb1ELb1ELb1ELb1EEENS1_21CollectiveEpilogueFwdINS6_IJS8_SA_S9_EEENS6_IJNS7_ILi1EEESI_SI_EEESC_SE_Li256ELb1ELb1ELb1ELb0EEENS1_36VarlenDynamicPersistentTileSchedulerILi128ELi64ELi256ELi256ELb1ELb1ELb0ELb1ELb1ELb1EEEEEEEEEvNT_6ParamsE)
        /*00ec*/ 	.word	0x00000000


	//----- nvinfo : EIATTR_REGCOUNT
	.align		4
.L_50:
        /*00f0*/ 	.byte	0x04, 0x2f
        /*00f2*/ 	.short	(.L_52 - .L_51)
	.align		4
.L_51:
        /*00f4*/ 	.word	index@(_ZN7cutlass13device_kernelIN5flash19enable_sm80_to_sm89INS1_16FlashAttnFwdSm80INS1_25CollectiveMainloopFwdSm80ILi8ELi1ELb0EN4cute5tupleIJNS5_1CILi128EEENS7_ILi64EEENS7_ILi192EEEEEELi192ENS_10bfloat16_tEfNS_4arch4Sm80ELb1ELb0ELb0ELb1ELb1ELb0ELb1ELb1EEENS1_21CollectiveEpilogueFwdINS6_IJS8_SA_S9_EEENS6_IJNS7_ILi1EEESI_SI_EEESC_SE_Li256ELb1ELb1ELb1ELb0EEENS1_36VarlenDynamicPersistentTileSchedulerILi128ELi64ELi256ELi256ELb1ELb1ELb0ELb1ELb1ELb1EEEEEEEEEvNT_6ParamsE)
        /*00f8*/ 	.word	0x00000004


	//----- nvinfo : EIATTR_FRAME_SIZE
	.align		4
.L_52:
        /*00fc*/ 	.byte	0x04, 0x11
        /*00fe*/ 	.short	(.L_54 - .L_53)
	.align		4
.L_53:
        /*0100*/ 	.word	index@(_ZN7cutlass13device_kernelIN5flash19enable_sm80_to_sm89INS1_16FlashAttnFwdSm80INS1_25CollectiveMainloopFwdSm80ILi8ELi1ELb0EN4cute5tupleIJNS5_1CILi128EEENS7_ILi64EEENS7_ILi192EEEEEELi192ENS_10bfloat16_tEfNS_4arch4Sm80ELb1ELb0ELb0ELb1ELb1ELb0ELb1ELb1EEENS1_21CollectiveEpilogueFwdINS6_IJS8_SA_S9_EEENS6_IJNS7_ILi1EEESI_SI_EEESC_SE_Li256ELb1ELb1ELb1ELb0EEENS1_36VarlenDynamicPersistentTileSchedulerILi128ELi64ELi256ELi256ELb1ELb1ELb0ELb1ELb1ELb1EEEEEEEEEvNT_6ParamsE)
        /*0104*/ 	.word	0x00000000


	//----- nvinfo : EIATTR_REGCOUNT
	.align		4
.L_54:
        /*0108*/ 	.byte	0x04, 0x2f
        /*010a*/ 	.short	(.L_56 - .L_55)
	.align		4
.L_55:
        /*010c*/ 	.word	index@(_ZN7cutlass13device_kernelIN5flash19enable_sm80_to_sm89INS1_16FlashAttnFwdSm80INS1_25CollectiveMainloopFwdSm80ILi8ELi1ELb0EN4cute5tupleIJNS5_1CILi128EEENS7_ILi64EEENS7_ILi192EEEEEELi192ENS_10bfloat16_tEfNS_4arch4Sm80ELb1ELb0ELb0ELb0ELb1ELb0ELb1ELb1EEENS1_21CollectiveEpilogueFwdINS6_IJS8_SA_S9_EEENS6_IJNS7_ILi1EEESI_SI_EEESC_SE_Li256ELb0ELb1ELb1ELb0EEENS1_30DynamicPersistentTileSchedulerILi256ELi256ELb1ELb1ELb0EEEEEEEEEvNT_6ParamsE)
        /*0110*/ 	.word	0x00000004


	//----- nvinfo : EIATTR_FRAME_SIZE
	.align		4
.L_56:
        /*0114*/ 	.byte	0x04, 0x11
        /*0116*/ 	.short	(.L_58 - .L_57)
	.align		4
.L_57:
        /*0118*/ 	.word	index@(_ZN7cutlass13device_kernelIN5flash19enable_sm80_to_sm89INS1_16FlashAttnFwdSm80INS1_25CollectiveMainloopFwdSm80ILi8ELi1ELb0EN4cute5tupleIJNS5_1CILi128EEENS7_ILi64EEENS7_ILi192EEEEEELi192ENS_10bfloat16_tEfNS_4arch4Sm80ELb1ELb0ELb0ELb0ELb1ELb0ELb1ELb1EEENS1_21CollectiveEpilogueFwdINS6_IJS8_SA_S9_EEENS6_IJNS7_ILi1EEESI_SI_EEESC_SE_Li256ELb0ELb1ELb1ELb0EEENS1_30DynamicPersistentTileSchedulerILi256ELi256ELb1ELb1ELb0EEEEEEEEEvNT_6ParamsE)
        /*011c*/ 	.word	0x00000000


	//----- nvinfo : EIATTR_REGCOUNT
	.align		4
.L_58:
        /*0120*/ 	.byte	0x04, 0x2f
        /*0122*/ 	.short	(.L_60 - .L_59)
	.align		4
.L_59:
        /*0124*/ 	.word	index@(_ZN7cutlass13device_kernelIN5flash19enable_sm80_to_sm89INS1_16FlashAttnFwdSm80INS1_25CollectiveMainloopFwdSm80ILi8ELi1ELb0EN4cute5tupleIJNS5_1CILi128EEENS7_ILi64EEENS7_ILi192EEEEEELi192ENS_10bfloat16_tEfNS_4arch4Sm80ELb0ELb1ELb0ELb1ELb1ELb1ELb1ELb1EEENS1_21CollectiveEpilogueFwdINS6_IJS8_SA_S9_EEENS6_IJNS7_ILi1EEESI_SI_EEESC_SE_Li256ELb1ELb1ELb1ELb0EEENS1_36VarlenDynamicPersistentTileSchedulerILi128ELi64ELi256ELi256ELb1ELb1ELb0ELb1ELb0ELb1EEEEEEEEEvNT_6ParamsE)
        /*0128*/ 	.word	0x00000004


	//----- nvinfo : EIATTR_FRAME_SIZE
	.align		4
.L_60:
        /*012c*/ 	.byte	0x04, 0x11
        /*012e*/ 	.short	(.L_62 - .L_61)
	.align		4
.L_61:
        /*0130*/ 	.word	index@(_ZN7cutlass13device_kernelIN5flash19enable_sm80_to_sm89INS1_16FlashAttnFwdSm80INS1_25CollectiveMainloopFwdSm80ILi8ELi1ELb0EN4cute5tupleIJNS5_1CILi128EEENS7_ILi64EEENS7_ILi192EEEEEELi192ENS_10bfloat16_tEfNS_4arch4Sm80ELb0ELb1ELb0ELb1ELb1ELb1ELb1ELb1EEENS1_21CollectiveEpilogueFwdINS6_IJS8_SA_S9_EEENS6_IJNS7_ILi1EEESI_SI_EEESC_SE_Li256ELb1ELb1ELb1ELb0EEENS1_36VarlenDynamicPersistentTileSchedulerILi128ELi64ELi256ELi256ELb1ELb1ELb0ELb1ELb0ELb1EEEEEEEEEvNT_6ParamsE)
        /*0134*/ 	.word	0x00000000


	//----- nvinfo : EIATTR_REGCOUNT
	.align		4
.L_62:
        /*0138*/ 	.byte	0x04, 0x2f
        /*013a*/ 	.short	(.L_64 - .L_63)
	.align		4
.L_63:
        /*013c*/ 	.word	index@(_ZN7cutlass13device_kernelIN5flash19enable_sm80_to_sm89INS1_16FlashAttnFwdSm80INS1_25CollectiveMainloopFwdSm80ILi8ELi1ELb0EN4cute5tupleIJNS5_1CILi128EEENS7_ILi64EEENS7_ILi192EEEEEELi192ENS_10bfloat16_tEfNS_4arch4Sm80ELb0ELb1ELb0ELb1ELb1ELb0ELb1ELb1EEENS1_21CollectiveEpilogueFwdINS6_IJS8_SA_S9_EEENS6_IJNS7_ILi1EEESI_SI_EEESC_SE_Li256ELb1ELb1ELb1ELb0EEENS1_36VarlenDynamicPersistentTileSchedulerILi128ELi64ELi256ELi256ELb1ELb1ELb0ELb1ELb0ELb1EEEEEEEEEvNT_6ParamsE)
        /*0140*/ 	.word	0x00000004


	//----- nvinfo : EIATTR_FRAME_SIZE
	.align		4
.L_64:
        /*0144*/ 	.byte	0x04, 0x11
        /*0146*/ 	.short	(.L_66 - .L_65)
	.align		4
.L_65:
        /*0148*/ 	.word	index@(_ZN7cutlass13device_kernelIN5flash19enable_sm80_to_sm89INS1_16FlashAttnFwdSm80INS1_25CollectiveMainloopFwdSm80ILi8ELi1ELb0EN4cute5tupleIJNS5_1CILi128EEENS7_ILi64EEENS7_ILi192EEEEEELi192ENS_10bfloat16_tEfNS_4arch4Sm80ELb0ELb1ELb0ELb1ELb1ELb0ELb1ELb1EEENS1_21CollectiveEpilogueFwdINS6_IJS8_SA_S9_EEENS6_IJNS7_ILi1EEESI_SI_EEESC_SE_Li256ELb1ELb1ELb1ELb0EEENS1_36VarlenDynamicPersistentTileSchedulerILi128ELi64ELi256ELi256ELb1ELb1ELb0ELb1ELb0ELb1EEEEEEEEEvNT_6ParamsE)
        /*014c*/ 	.word	0x00000000


	//----- nvinfo : EIATTR_REGCOUNT
	.align		4
.L_66:
        /*0150*/ 	.byte	0x04, 0x2f
        /*0152*/ 	.short	(.L_68 - .L_67)
	.align		4
.L_67:
        /*0154*/ 	.word	index@(_ZN7cutlass13device_kernelIN5flash19enable_sm80_to_sm89INS1_16FlashAttnFwdSm80INS1_25CollectiveMainloopFwdSm80ILi8ELi1ELb0EN4cute5tupleIJNS5_1CILi128EEENS7_ILi64EEENS7_ILi192EEEEEELi192ENS_10bfloat16_tEfNS_4arch4Sm80ELb0ELb1ELb0ELb0ELb1ELb0ELb1ELb1EEENS1_21CollectiveEpilogueFwdINS6_IJS8_SA_S9_EEENS6_IJNS7_ILi1EEESI_SI_EEESC_SE_Li256ELb0ELb1ELb1ELb0EEENS1_19SingleTileSchedulerILb0ELb1ELb1ELi128EEEEEEEEEvNT_6ParamsE)
        /*0158*/ 	.word	0x00000004


	//----- nvinfo : EIATTR_FRAME_SIZE
	.align		4
.L_68:
        /*015c*/ 	.byte	0x04, 0x11
        /*015e*/ 	.short	(.L_70 - .L_69)
	.align		4
.L_69:
        /*0160*/ 	.word	index@(_ZN7cutlass13device_kernelIN5flash19enable_sm80_to_sm89INS1_16FlashAttnFwdSm80INS1_25CollectiveMainloopFwdSm80ILi8ELi1ELb0EN4cute5tupleIJNS5_1CILi128EEENS7_ILi64EEENS7_ILi192EEEEEELi192ENS_10bfloat16_tEfNS_4arch4Sm80ELb0ELb1ELb0ELb0ELb1ELb0ELb1ELb1EEENS1_21CollectiveEpilogueFwdINS6_IJS8_SA_S9_EEENS6_IJNS7_ILi1EEESI_SI_EEESC_SE_Li256ELb0ELb1ELb1ELb0EEENS1_19SingleTileSchedulerILb0ELb1ELb1ELi128EEEEEEEEEvNT_6ParamsE)
        /*0164*/ 	.word	0x00000000


	//----- nvinfo : EIATTR_REGCOUNT
	.align		4
.L_70:
        /*0168*/ 	.byte	0x04, 0x2f
        /*016a*/ 	.short	(.L_72 - .L_71)
	.align		4
.L_71:
        /*016c*/ 	.word	index@(_ZN7cutlass13device_kernelIN5flash19enable_sm80_to_sm89INS1_16FlashAttnFwdSm80INS1_25CollectiveMainloopFwdSm80ILi8ELi1ELb0EN4cute5tupleIJNS5_1CILi128EEENS7_ILi64EEENS7_ILi192EEEEEELi192ENS_10bfloat16_tEfNS_4arch4Sm80ELb0ELb0ELb0ELb1ELb1ELb1ELb1ELb1EEENS1_21CollectiveEpilogueFwdINS6_IJS8_SA_S9_EEENS6_IJNS7_ILi1EEESI_SI_EEESC_SE_Li256ELb1ELb1ELb1ELb0EEENS1_36VarlenDynamicPersistentTileSchedulerILi128ELi64ELi256ELi256ELb1ELb1ELb0ELb0ELb1ELb1EEEEEEEEEvNT_6ParamsE)
        /*0170*/ 	.word	0x00000004


	//----- nvinfo : EIATTR_FRAME_SIZE
	.align		4
.L_72:
        /*0174*/ 	.byte	0x04, 0x11
        /*0176*/ 	.short	(.L_74 - .L_73)
	.align		4
.L_73:
        /*0178*/ 	.word	index@(_ZN7cutlass13device_kernelIN5flash19enable_sm80_to_sm89INS1_16FlashAttnFwdSm80INS1_25CollectiveMainloopFwdSm80ILi8ELi1ELb0EN4cute5tupleIJNS5_1CILi128EEENS7_ILi64EEENS7_ILi192EEEEEELi192ENS_10bfloat16_tEfNS_4arch4Sm80ELb0ELb0ELb0ELb1ELb1ELb1ELb1ELb1EEENS1_21CollectiveEpilogueFwdINS6_IJS8_SA_S9_EEENS6_IJNS7_ILi1EEESI_SI_EEESC_SE_Li256ELb1ELb1ELb1ELb0EEENS1_36VarlenDynamicPersistentTileSchedulerILi128ELi64ELi256ELi256ELb1ELb1ELb0ELb0ELb1ELb1EEEEEEEEEvNT_6ParamsE)
        /*017c*/ 	.word	0x00000000


	//----- nvinfo : EIATTR_REGCOUNT
	.align		4
.L_74:
        /*0180*/ 	.byte	0x04, 0x2f
        /*0182*/ 	.short	(.L_76 - .L_75)
	.align		4
.L_75:
        /*0184*/ 	.word	index@(_ZN7cutlass13device_kernelIN5flash19enable_sm80_to_sm89INS1_16FlashAttnFwdSm80INS1_25CollectiveMainloopFwdSm80ILi8ELi1ELb0EN4cute5tupleIJNS5_1CILi128EEENS7_ILi64EEENS7_ILi192EEEEEELi192ENS_10bfloat16_tEfNS_4arch4Sm80ELb0ELb0ELb0ELb1ELb1ELb0ELb1ELb1EEENS1_21CollectiveEpilogueFwdINS6_IJS8_SA_S9_EEENS6_IJNS7_ILi1EEESI_SI_EEESC_SE_Li256ELb1ELb1ELb1ELb0EEENS1_36VarlenDynamicPersistentTileSchedulerILi128ELi64ELi256ELi256ELb1ELb1ELb0ELb0ELb1ELb1EEEEEEEEEvNT_6ParamsE)
        /*0188*/ 	.word	0x00000004


	//----- nvinfo : EIATTR_FRAME_SIZE
	.align		4
.L_76:
        /*018c*/ 	.byte	0x04, 0x11
        /*018e*/ 	.short	(.L_78 - .L_77)
	.align		4
.L_77:
        /*0190*/ 	.word	index@(_ZN7cutlass13device_kernelIN5flash19enable_sm80_to_sm89INS1_16FlashAttnFwdSm80INS1_25CollectiveMainloopFwdSm80ILi8ELi1ELb0EN4cute5tupleIJNS5_1CILi128EEENS7_ILi64EEENS7_ILi192EEEEEELi192ENS_10bfloat16_tEfNS_4arch4Sm80ELb0ELb0ELb0ELb1ELb1ELb0ELb1ELb1EEENS1_21CollectiveEpilogueFwdINS6_IJS8_SA_S9_EEENS6_IJNS7_ILi1EEESI_SI_EEESC_SE_Li256ELb1ELb1ELb1ELb0EEENS1_36VarlenDynamicPersistentTileSchedulerILi128ELi64ELi256ELi256ELb1ELb1ELb0ELb0ELb1ELb1EEEEEEEEEvNT_6ParamsE)
        /*0194*/ 	.word	0x00000000


	//----- nvinfo : EIATTR_REGCOUNT
	.align		4
.L_78:
        /*0198*/ 	.byte	0x04, 0x2f
        /*019a*/ 	.short	(.L_80 - .L_79)
	.align		4
.L_79:
        /*019c*/ 	.word	index@(_ZN7cutlass13device_kernelIN5flash19enable_sm80_to_sm89INS1_16FlashAttnFwdSm80INS1_25CollectiveMainloopFwdSm80ILi8ELi1ELb0EN4cute5tupleIJNS5_1CILi128EEENS7_ILi64EEENS7_ILi192EEEEEELi192ENS_10bfloat16_tEfNS_4arch4Sm80ELb0ELb0ELb0ELb0ELb1ELb0ELb1ELb1EEENS1_21CollectiveEpilogueFwdINS6_IJS8_SA_S9_EEENS6_IJNS7_ILi1EEESI_SI_EEESC_SE_Li256ELb0ELb1ELb1ELb0EEENS1_19SingleTileSchedulerILb0ELb1ELb1ELi128EEEEEEEEEvNT_6ParamsE)
        /*01a0*/ 	.word	0x00000004


	//----- nvinfo : EIATTR_FRAME_SIZE
	.align		4
.L_80:
        /*01a4*/ 	.byte	0x04, 0x11
        /*01a6*/ 	.short	(.L_82 - .L_81)
	.align		4
.L_81:
        /*01a8*/ 	.word	index@(_ZN7cutlass13device_kernelIN5flash19enable_sm80_to_sm89INS1_16FlashAttnFwdSm80INS1_25CollectiveMainloopFwdSm80ILi8ELi1ELb0EN4cute5tupleIJNS5_1CILi128EEENS7_ILi64EEENS7_ILi192EEEEEELi192ENS_10bfloat16_tEfNS_4arch4Sm80ELb0ELb0ELb0ELb0ELb1ELb0ELb1ELb1EEENS1_21CollectiveEpilogueFwdINS6_IJS8_SA_S9_EEENS6_IJNS7_ILi1EEESI_SI_EEESC_SE_Li256ELb0ELb1ELb1ELb0EEENS1_19SingleTileSchedulerILb0ELb1ELb1ELi128EEEEEEEEEvNT_6ParamsE)
        /*01ac*/ 	.word	0x00000000


	//----- nvinfo : EIATTR_MIN_STACK_SIZE
	.align		4
.L_82:
        /*01b0*/ 	.byte	0x04, 0x12
        /*01b2*/ 	.short	(.L_84 - .L_83)
	.align		4
.L_83:
        /*01b4*/ 	.word	index@(_ZN7cutlass13device_kernelIN5flash19enable_sm80_to_sm89INS1_16FlashAttnFwdSm80INS1_25CollectiveMainloopFwdSm80ILi8ELi1ELb0EN4cute5tupleIJNS5_1CILi128EEENS7_ILi64EEENS7_ILi192EEEEEELi192ENS_10bfloat16_tEfNS_4arch4Sm80ELb0ELb0ELb0ELb0ELb1ELb0ELb1ELb1EEENS1_21CollectiveEpilogueFwdINS6_IJS8_SA_S9_EEENS6_IJNS7_ILi1EEESI_SI_EEESC_SE_Li256ELb0ELb1ELb1ELb0EEENS1_19SingleTileSchedulerILb0ELb1ELb1ELi128EEEEEEEEEvNT_6ParamsE)
        /*01b8*/ 	.word	0x00000000


	//----- nvinfo : EIATTR_MIN_STACK_SIZE
	.align		4
.L_84:
        /*01bc*/ 	.byte	0x04, 0x12
        /*01be*/ 	.short	(.L_86 - .L_85)
	.align		4
.L_85:
        /*01c0*/ 	.word	index@(_ZN7cutlass13device_kernelIN5flash19enable_sm80_to_sm89INS1_16FlashAttnFwdSm80INS1_25CollectiveMainloopFwdSm80ILi8ELi1ELb0EN4cute5tupleIJNS5_1CILi128EEENS7_ILi64EEENS7_ILi192EEEEEELi192ENS_10bfloat16_tEfNS_4arch4Sm80ELb0ELb0ELb0ELb1ELb1ELb0ELb1ELb1EEENS1_21CollectiveEpilogueFwdINS6_IJS8_SA_S9_EEENS6_IJNS7_ILi1EEESI_SI_EEESC_SE_Li256ELb1ELb1ELb1ELb0EEENS1_36VarlenDynamicPersistentTileSchedulerILi128ELi64ELi256ELi256ELb1ELb1ELb0ELb0ELb1ELb1EEEEEEEEEvNT_6ParamsE)
        /*01c4*/ 	.word	0x00000000


	//----- nvinfo : EIATTR_MIN_STACK_SIZE
	.align		4
.L_86:
        /*01c8*/ 	.byte	0x04, 0x12
        /*01ca*/ 	.short	(.L_88 - .L_87)
	.align		4
.L_87:
        /*01cc*/ 	.word	index@(_ZN7cutlass13device_kernelIN5flash19enable_sm80_to_sm89INS1_16FlashAttnFwdSm80INS1_25CollectiveMainloopFwdSm80ILi8ELi1ELb0EN4cute5tupleIJNS5_1CILi128EEENS7_ILi64EEENS7_ILi192EEEEEELi192ENS_10bfloat16_tEfNS_4arch4Sm80ELb0ELb0ELb0ELb1ELb1ELb1ELb1ELb1EEENS1_21CollectiveEpilogueFwdINS6_IJS8_SA_S9_EEENS6_IJNS7_ILi1EEESI_SI_EEESC_SE_Li256ELb1ELb1ELb1ELb0EEENS1_36VarlenDynamicPersistentTileSchedulerILi128ELi64ELi256ELi256ELb1ELb1ELb0ELb0ELb1ELb1EEEEEEEEEvNT_6ParamsE)
        /*01d0*/ 	.word	0x00000000


	//----- nvinfo : EIATTR_MIN_STACK_SIZE
	.align		4
.L_88:
        /*01d4*/ 	.byte	0x04, 0x12
        /*01d6*/ 	.short	(.L_90 - .L_89)
	.align		4
.L_89:
        /*01d8*/ 	.word	index@(_ZN7cutlass13device_kernelIN5flash19enable_sm80_to_sm89INS1_16FlashAttnFwdSm80INS1_25CollectiveMainloopFwdSm80ILi8ELi1ELb0EN4cute5tupleIJNS5_1CILi128EEENS7_ILi64EEENS7_ILi192EEEEEELi192ENS_10bfloat16_tEfNS_4arch4Sm80ELb0ELb1ELb0ELb0ELb1ELb0ELb1ELb1EEENS1_21CollectiveEpilogueFwdINS6_IJS8_SA_S9_EEENS6_IJNS7_ILi1EEESI_SI_EEESC_SE_Li256ELb0ELb1ELb1ELb0EEENS1_19SingleTileSchedulerILb0ELb1ELb1ELi128EEEEEEEEEvNT_6ParamsE)
        /*01dc*/ 	.word	0x00000000


	//----- nvinfo : EIATTR_MIN_STACK_SIZE
	.align		4
.L_90:
        /*01e0*/ 	.byte	0x04, 0x12
        /*01e2*/ 	.short	(.L_92 - .L_91)
	.align		4
.L_91:
        /*01e4*/ 	.word	index@(_ZN7cutlass13device_kernelIN5flash19enable_sm80_to_sm89INS1_16FlashAttnFwdSm80INS1_25CollectiveMainloopFwdSm80ILi8ELi1ELb0EN4cute5tupleIJNS5_1CILi128EEENS7_ILi64EEENS7_ILi192EEEEEELi192ENS_10bfloat16_tEfNS_4arch4Sm80ELb0ELb1ELb0ELb1ELb1ELb0ELb1ELb1EEENS1_21CollectiveEpilogueFwdINS6_IJS8_SA_S9_EEENS6_IJNS7_ILi1EEESI_SI_EEESC_SE_Li256ELb1ELb1ELb1ELb0EEENS1_36VarlenDynamicPersistentTileSchedulerILi128ELi64ELi256ELi256ELb1ELb1ELb0ELb1ELb0ELb1EEEEEEEEEvNT_6ParamsE)
        /*01e8*/ 	.word	0x00000000


	//----- nvinfo : EIATTR_MIN_STACK_SIZE
	.align		4
.L_92:
        /*01ec*/ 	.byte	0x04, 0x12
        /*01ee*/ 	.short	(.L_94 - .L_93)
	.align		4
.L_93:
        /*01f0*/ 	.word	index@(_ZN7cutlass13device_kernelIN5flash19enable_sm80_to_sm89INS1_16FlashAttnFwdSm80INS1_25CollectiveMainloopFwdSm80ILi8ELi1ELb0EN4cute5tupleIJNS5_1CILi128EEENS7_ILi64EEENS7_ILi192EEEEEELi192ENS_10bfloat16_tEfNS_4arch4Sm80ELb0ELb1ELb0ELb1ELb1ELb1ELb1ELb1EEENS1_21CollectiveEpilogueFwdINS6_IJS8_SA_S9_EEENS6_IJNS7_ILi1EEESI_SI_EEESC_SE_Li256ELb1ELb1ELb1ELb0EEENS1_36VarlenDynamicPersistentTileSchedulerILi128ELi64ELi256ELi256ELb1ELb1ELb0ELb1ELb0ELb1EEEEEEEEEvNT_6ParamsE)
        /*01f4*/ 	.word	0x00000000


	//----- nvinfo : EIATTR_MIN_STACK_SIZE
	.align		4
.L_94:
        /*01f8*/ 	.byte	0x04, 0x12
        /*01fa*/ 	.short	(.L_96 - .L_95)
	.align		4
.L_95:
        /*01fc*/ 	.word	index@(_ZN7cutlass13device_kernelIN5flash19enable_sm80_to_sm89INS1_16FlashAttnFwdSm80INS1_25CollectiveMainloopFwdSm80ILi8ELi1ELb0EN4cute5tupleIJNS5_1CILi128EEENS7_ILi64EEENS7_ILi192EEEEEELi192ENS_10bfloat16_tEfNS_4arch4Sm80ELb1ELb0ELb0ELb0ELb1ELb0ELb1ELb1EEENS1_21CollectiveEpilogueFwdINS6_IJS8_SA_S9_EEENS6_IJNS7_ILi1EEESI_SI_EEESC_SE_Li256ELb0ELb1ELb1ELb0EEENS1_30DynamicPersistentTileSchedulerILi256ELi256ELb1ELb1ELb0EEEEEEEEEvNT_6ParamsE)
        /*0200*/ 	.word	0x00000000


	//----- nvinfo : EIATTR_MIN_STACK_SIZE
	.align		4
.L_96:
        /*0204*/ 	.byte	0x04, 0x12
        /*0206*/ 	.short	(.L_98 - .L_97)
	.align		4
.L_97:
        /*0208*/ 	.word	index@(_ZN7cutlass13device_kernelIN5flash19enable_sm80_to_sm89INS1_16FlashAttnFwdSm80INS1_25CollectiveMainloopFwdSm80ILi8ELi1ELb0EN4cute5tupleIJNS5_1CILi128EEENS7_ILi64EEENS7_ILi192EEEEEELi192ENS_10bfloat16_tEfNS_4arch4Sm80ELb1ELb0ELb0ELb1ELb1ELb0ELb1ELb1EEENS1_21CollectiveEpilogueFwdINS6_IJS8_SA_S9_EEENS6_IJNS7_ILi1EEESI_SI_EEESC_SE_Li256ELb1ELb1ELb1ELb0EEENS1_36VarlenDynamicPersistentTileSchedulerILi128ELi64ELi256ELi256ELb1ELb1ELb0ELb1ELb1ELb1EEEEEEEEEvNT_6ParamsE)
        /*020c*/ 	.word	0x00000000


	//----- nvinfo : EIATTR_MIN_STACK_SIZE
	.align		4
.L_98:
        /*0210*/ 	.byte	0x04, 0x12
        /*0212*/ 	.short	(.L_100 - .L_99)
	.align		4
.L_99:
        /*0214*/ 	.word	index@(_ZN7cutlass13device_kernelIN5flash19enable_sm80_to_sm89INS1_16FlashAttnFwdSm80INS1_25CollectiveMainloopFwdSm80ILi8ELi1ELb0EN4cute5tupleIJNS5_1CILi128EEENS7_ILi64EEENS7_ILi192EEEEEELi192ENS_10bfloat16_tEfNS_4arch4Sm80ELb1ELb0ELb0ELb1ELb1ELb1ELb1ELb1EEENS1_21CollectiveEpilogueFwdINS6_IJS8_SA_S9_EEENS6_IJNS7_ILi1EEESI_SI_EEESC_SE_Li256ELb1ELb1ELb1ELb0EEENS1_36VarlenDynamicPersistentTileSchedulerILi128ELi64ELi256ELi256ELb1ELb1ELb0ELb1ELb1ELb1EEEEEEEEEvNT_6ParamsE)
        /*0218*/ 	.word	0x00000000


	//----- nvinfo : EIATTR_MIN_STACK_SIZE
	.align		4
.L_100:
        /*021c*/ 	.byte	0x04, 0x12
        /*021e*/ 	.short	(.L_102 - .L_101)
	.align		4
.L_101:
        /*0220*/ 	.word	index@(_ZN7cutlass13device_kernelIN5flash19enable_sm80_to_sm89INS1_16FlashAttnFwdSm80INS1_25CollectiveMainloopFwdSm80ILi8ELi2ELb0EN4cute5tupleIJNS5_1CILi128EEENS7_ILi64EEENS7_ILi192EEEEEELi192ENS_10bfloat16_tEfNS_4arch4Sm80ELb0ELb0ELb0ELb0ELb1ELb0ELb1ELb1EEENS1_21CollectiveEpilogueFwdINS6_IJS8_SA_S9_EEENS6_IJNS7_ILi1EEESI_SI_EEESC_SE_Li256ELb0ELb1ELb1ELb0EEENS1_19SingleTileSchedulerILb0ELb1ELb1ELi128EEEEEEEEEvNT_6ParamsE)
        /*0224*/ 	.word	0x00000000


	//----- nvinfo : EIATTR_MIN_STACK_SIZE
	.align		4
.L_102:
        /*0228*/ 	.byte	0x04, 0x12
        /*022a*/ 	.short	(.L_104 - .L_103)
	.align		4
.L_103:
        /*022c*/ 	.word	index@(_ZN7cutlass13device_kernelIN5flash19enable_sm80_to_sm89INS1_16FlashAttnFwdSm80INS1_25CollectiveMainloopFwdSm80ILi8ELi2ELb0EN4cute5tupleIJNS5_1CILi128EEENS7_ILi64EEENS7_ILi192EEEEEELi192ENS_10bfloat16_tEfNS_4arch4Sm80ELb0ELb0ELb0ELb1ELb1ELb0ELb1ELb1EEENS1_21CollectiveEpilogueFwdINS6_IJS8_SA_S9_EEENS6_IJNS7_ILi1EEESI_SI_EEESC_SE_Li256ELb1ELb1ELb1ELb0EEENS1_36VarlenDynamicPersistentTileSchedulerILi128ELi64ELi256ELi256ELb1ELb1ELb0ELb0ELb1ELb1EEEEEEEEEvNT_6ParamsE)
        /*0230*/ 	.word	0x00000000


	//----- nvinfo : EIATTR_MIN_STACK_SIZE
	.align		4
.L_104:
        /*0234*/ 	.byte	0x04, 0x12
        /*0236*/ 	.short	(.L_106 - .L_105)
	.align		4
.L_105:
        /*0238*/ 	.word	index@(_ZN7cutlass13device_kernelIN5flash19enable_sm80_to_sm89INS1_16FlashAttnFwdSm80INS1_25CollectiveMainloopFwdSm80ILi8ELi2ELb0EN4cute5tupleIJNS5_1CILi128EEENS7_ILi64EEENS7_ILi192EEEEEELi192ENS_10bfloat16_tEfNS_4arch4Sm80ELb0ELb0ELb0ELb1ELb1ELb1ELb1ELb1EEENS1_21CollectiveEpilogueFwdINS6_IJS8_SA_S9_EEENS6_IJNS7_ILi1EEESI_SI_EEESC_SE_Li256ELb1ELb1ELb1ELb0EEENS1_36VarlenDynamicPersistentTileSchedulerILi128ELi64ELi256ELi256ELb1ELb1ELb0ELb0ELb1ELb1EEEEEEEEEvNT_6ParamsE)
        /*023c*/ 	.word	0x00000000


	//----- nvinfo : EIATTR_MIN_STACK_SIZE
	.align		4
.L_106:
        /*0240*/ 	.byte	0x04, 0x12
        /*0242*/ 	.short	(.L_108 - .L_107)
	.align		4
.L_107:
        /*0244*/ 	.word	index@(_ZN7cutlass13device_kernelIN5flash19enable_sm80_to_sm89INS1_16FlashAttnFwdSm80INS1_25CollectiveMainloopFwdSm80ILi8ELi2ELb0EN4cute5tupleIJNS5_1CILi128EEENS7_ILi64EEENS7_ILi192EEEEEELi192ENS_10bfloat16_tEfNS_4arch4Sm80ELb0ELb1ELb0ELb0ELb1ELb0ELb1ELb1EEENS1_21CollectiveEpilogueFwdINS6_IJS8_SA_S9_EEENS6_IJNS7_ILi1EEESI_SI_EEESC_SE_Li256ELb0ELb1ELb1ELb0EEENS1_19SingleTileSchedulerILb0ELb1ELb1ELi128EEEEEEEEEvNT_6ParamsE)
        /*0248*/ 	.word	0x00000000


	//----- nvinfo : EIATTR_MIN_STACK_SIZE
	.align		4
.L_108:
        /*024c*/ 	.byte	0x04, 0x12
        /*024e*/ 	.short	(.L_110 - .L_109)
	.align		4
.L_109:
        /*0250*/ 	.word	index@(_ZN7cutlass13device_kernelIN5flash19enable_sm80_to_sm89INS1_16FlashAttnFwdSm80INS1_25CollectiveMainloopFwdSm80ILi8ELi2ELb0EN4cute5tupleIJNS5_1CILi128EEENS7_ILi64EEENS7_ILi192EEEEEELi192ENS_10bfloat16_tEfNS_4arch4Sm80ELb0ELb1ELb0ELb1ELb1ELb0ELb1ELb1EEENS1_21CollectiveEpilogueFwdINS6_IJS8_SA_S9_EEENS6_IJNS7_ILi1EEESI_SI_EEESC_SE_Li256ELb1ELb1ELb1ELb0EEENS1_36VarlenDynamicPersistentTileSchedulerILi128ELi64ELi256ELi256ELb1ELb1ELb0ELb1ELb0ELb1EEEEEEEEEvNT_6ParamsE)
        /*0254*/ 	.word	0x00000000


	//----- nvinfo : EIATTR_MIN_STACK_SIZE
	.align		4
.L_110:
        /*0258*/ 	.byte	0x04, 0x12
        /*025a*/ 	.short	(.L_112 - .L_111)
	.align		4
.L_111:
        /*025c*/ 	.word	index@(_ZN7cutlass13device_kernelIN5flash19enable_sm80_to_sm89INS1_16FlashAttnFwdSm80INS1_25CollectiveMainloopFwdSm80ILi8ELi2ELb0EN4cute5tupleIJNS5_1CILi128EEENS7_ILi64EEENS7_ILi192EEEEEELi192ENS_10bfloat16_tEfNS_4arch4Sm80ELb0ELb1ELb0ELb1ELb1ELb1ELb1ELb1EEENS1_21CollectiveEpilogueFwdINS6_IJS8_SA_S9_EEENS6_IJNS7_ILi1EEESI_SI_EEESC_SE_Li256ELb1ELb1ELb1ELb0EEENS1_36VarlenDynamicPersistentTileSchedulerILi128ELi64ELi256ELi256ELb1ELb1ELb0ELb1ELb0ELb1EEEEEEEEEvNT_6ParamsE)
        /*0260*/ 	.word	0x00000000


	//----- nvinfo : EIATTR_MIN_STACK_SIZE
	.align		4
.L_112:
        /*0264*/ 	.byte	0x04, 0x12
        /*0266*/ 	.short	(.L_114 - .L_113)
	.align		4
.L_113:
        /*0268*/ 	.word	index@(_ZN7cutlass13device_kernelIN5flash19enable_sm80_to_sm89INS1_16FlashAttnFwdSm80INS1_25CollectiveMainloopFwdSm80ILi8ELi2ELb0EN4cute5tupleIJNS5_1CILi128EEENS7_ILi64EEENS7_ILi192EEEEEELi192ENS_10bfloat16_tEfNS_4arch4Sm80ELb1ELb0ELb0ELb0ELb1ELb0ELb1ELb1EEENS1_21CollectiveEpilogueFwdINS6_IJS8_SA_S9_EEENS6_IJNS7_ILi1EEESI_SI_EEESC_SE_Li256ELb0ELb1ELb1ELb0EEENS1_30DynamicPersistentTileSchedulerILi256ELi256ELb1ELb1ELb0EEEEEEEEEvNT_6ParamsE)
        /*026c*/ 	.word	0x00000000


	//----- nvinfo : EIATTR_MIN_STACK_SIZE
	.align		4
.L_114:
        /*0270*/ 	.byte	0x04, 0x12
        /*0272*/ 	.short	(.L_116 - .L_115)
	.align		4
.L_115:
        /*0274*/ 	.word	index@(_ZN7cutlass13device_kernelIN5flash19enable_sm80_to_sm89INS1_16FlashAttnFwdSm80INS1_25CollectiveMainloopFwdSm80ILi8ELi2ELb0EN4cute5tupleIJNS5_1CILi128EEENS7_ILi64EEENS7_ILi192EEEEEELi192ENS_10bfloat16_tEfNS_4arch4Sm80ELb1ELb0ELb0ELb1ELb1ELb0ELb1ELb1EEENS1_21CollectiveEpilogueFwdINS6_IJS8_SA_S9_EEENS6_IJNS7_ILi1EEESI_SI_EEESC_SE_Li256ELb1ELb1ELb1ELb0EEENS1_36VarlenDynamicPersistentTileSchedulerILi128ELi64ELi256ELi256ELb1ELb1ELb0ELb1ELb1ELb1EEEEEEEEEvNT_6ParamsE)
        /*0278*/ 	.word	0x00000000


	//----- nvinfo : EIATTR_MIN_STACK_SIZE
	.align		4
.L_116:
        /*027c*/ 	.byte	0x04, 0x12
        /*027e*/ 	.short	(.L_118 - .L_117)
	.align		4
.L_117:
        /*0280*/ 	.word	index@(_ZN7cutlass13device_kernelIN5flash19enable_sm80_to_sm89INS1_16FlashAttnFwdSm80INS1_25CollectiveMainloopFwdSm80ILi8ELi2ELb0EN4cute5tupleIJNS5_1CILi128EEENS7_ILi64EEENS7_ILi192EEEEEELi192ENS_10bfloat16_tEfNS_4arch4Sm80ELb1ELb0ELb0ELb1ELb1ELb1ELb1ELb1EEENS1_21CollectiveEpilogueFwdINS6_IJS8_SA_S9_EEENS6_IJNS7_ILi1EEESI_SI_EEESC_SE_Li256ELb1ELb1ELb1ELb0EEENS1_36VarlenDynamicPersistentTileSchedulerILi128ELi64ELi256ELi256ELb1ELb1ELb0ELb1ELb1ELb1EEEEEEEEEvNT_6ParamsE)
        /*0284*/ 	.word	0x00000000
.L_118:


//--------------------- .nv.compat                --------------------------
	.section	.nv.compat,"",@"SHT_CUDA_COMPAT_INFO"
	.align	4
        /*0000*/ 	.byte	0x02, 0x09, 0x01, 0x00, 0x02, 0x02, 0x01, 0x00, 0x02, 0x05, 0x05, 0x00, 0x03, 0x07, 0x01, 0x01
        /*0010*/ 	.byte	0x02, 0x03, 0x00, 0x00, 0x02, 0x06, 0x01, 0x00, 0x04, 0x0b, 0x08, 0x00, 0x00, 0x00, 0x00, 0x00
        /*0020*/ 	.byte	0x00, 0x00, 0x00, 0x00


//--------------------- .nv.info._ZN7cutlass13device_kernelIN5flash19enable_sm80_to_sm89INS1_16FlashAttnFwdSm80INS1_25CollectiveMainloopFwdSm80ILi8ELi1ELb0EN4cute5tupleIJNS5_1CILi128EEENS7_ILi64EEENS7_ILi192EEEEEELi192ENS_10bfloat16_tEfNS_4arch4Sm80ELb0ELb0ELb0ELb0ELb1ELb0ELb1ELb1EEENS1_21CollectiveEpilogueFwdINS6_IJS8_SA_S9_EEENS6_IJNS7_ILi1EEESI_SI_EEESC_SE_Li256ELb0ELb1ELb1ELb0EEENS1_19SingleTileSchedulerILb0ELb1ELb1ELi128EEEEEEEEEvNT_6ParamsE --------------------------
	.section	.nv.info._ZN7cutlass13device_kernelIN5flash19enable_sm80_to_sm89INS1_16FlashAttnFwdSm80INS1_25CollectiveMainloopFwdSm80ILi8ELi1ELb0EN4cute5tupleIJNS5_1CILi128EEENS7_ILi64EEENS7_ILi192EEEEEELi192ENS_10bfloat16_tEfNS_4arch4Sm80ELb0ELb0ELb0ELb0ELb1ELb0ELb1ELb1EEENS1_21CollectiveEpilogueFwdINS6_IJS8_SA_S9_EEENS6_IJNS7_ILi1EEESI_SI_EEESC_SE_Li256ELb0ELb1ELb1ELb0EEENS1_19SingleTileSchedulerILb0ELb1ELb1ELi128EEEEEEEEEvNT_6ParamsE,"",@"SHT_CUDA_INFO"
	.sectionflags	@""
	.align	4


	//----- nvinfo : EIATTR_CUDA_API_VERSION
	.align		4
        /*0000*/ 	.byte	0x04, 0x37
        /*0002*/ 	.short	(.L_120 - .L_119)
.L_119:
        /*0004*/ 	.word	0x00000082


	//----- nvinfo : EIATTR_KPARAM_INFO
	.align		4
.L_120:
        /*0008*/ 	.byte	0x04, 0x17
        /*000a*/ 	.short	(.L_122 - .L_121)
.L_121:
        /*000c*/ 	.word	0x00000000
        /*0010*/ 	.short	0x0000
        /*0012*/ 	.short	0x0000
        /*0014*/ 	.byte	0x00, 0xf0, 0x61, 0x10


	//----- nvinfo : EIATTR_SPARSE_MMA_MASK
	.align		4
.L_122:
        /*0018*/ 	.byte	0x03, 0x50
        /*001a*/ 	.short	0x0000


	//----- nvinfo : EIATTR_MAXREG_COUNT
	.align		4
        /*001c*/ 	.byte	0x03, 0x1b
        /*001e*/ 	.short	0x00ff


	//----- nvinfo : EIATTR_MERCURY_ISA_VERSION
	.align		4
        /*0020*/ 	.byte	0x03, 0x5f
        /*0022*/ 	.short	0x0101


	//----- nvinfo : EIATTR_EXIT_INSTR_OFFSETS
	.align		4
        /*0024*/ 	.byte	0x04, 0x1c
        /*0026*/ 	.short	(.L_124 - .L_123)


	//   ....[0]....
.L_123:
        /*0028*/ 	.word	0x00000010


	//----- nvinfo : EIATTR_MAX_THREADS
	.align		4
.L_124:
        /*002c*/ 	.byte	0x04, 0x05
        /*002e*/ 	.short	(.L_126 - .L_125)
.L_125:
        /*0030*/ 	.word	0x00000100
        /*0034*/ 	.word	0x00000001
        /*0038*/ 	.word	0x00000001


	//----- nvinfo : EIATTR_CBANK_PARAM_SIZE
	.align		4
.L_126:
        /*003c*/ 	.byte	0x03, 0x19
        /*003e*/ 	.short	0x0418


	//----- nvinfo : EIATTR_PARAM_CBANK
	.align		4
        /*0040*/ 	.byte	0x04, 0x0a
        /*0042*/ 	.short	(.L_128 - .L_127)
	.align		4
.L_127:
        /*0044*/ 	.word	index@(.nv.constant0._ZN7cutlass13device_kernelIN5flash19enable_sm80_to_sm89INS1_16FlashAttnFwdSm80INS1_25CollectiveMainloopFwdSm80ILi8ELi1ELb0EN4cute5tupleIJNS5_1CILi128EEENS7_ILi64EEENS7_ILi192EEEEEELi192ENS_10bfloat16_tEfNS_4arch4Sm80ELb0ELb0ELb0ELb0ELb1ELb0ELb1ELb1EEENS1_21CollectiveEpilogueFwdINS6_IJS8_SA_S9_EEENS6_IJNS7_ILi1EEESI_SI_EEESC_SE_Li256ELb0ELb1ELb1ELb0EEENS1_19SingleTileSchedulerILb0ELb1ELb1ELi128EEEEEEEEEvNT_6ParamsE)
        /*0048*/ 	.short	0x0210
        /*004a*/ 	.short	0x0418


	//----- nvinfo : EIATTR_SW_WAR
	.align		4
.L_128:
        /*004c*/ 	.byte	0x04, 0x36
        /*004e*/ 	.short	(.L_130 - .L_129)
.L_129:
        /*0050*/ 	.word	0x00000008
.L_130:


//--------------------- .nv.info._ZN7cutlass13device_kernelIN5flash19enable_sm80_to_sm89INS1_16FlashAttnFwdSm80INS1_25CollectiveMainloopFwdSm80ILi8ELi1ELb0EN4cute5tupleIJNS5_1CILi128EEENS7_ILi64EEENS7_ILi192EEEEEELi192ENS_10bfloat16_tEfNS_4arch4Sm80ELb0ELb0ELb0ELb1ELb1ELb0ELb1ELb1EEENS1_21CollectiveEpilogueFwdINS6_IJS8_SA_S9_EEENS6_IJNS7_ILi1EEESI_SI_EEESC_SE_Li256ELb1ELb1ELb1ELb0EEENS1_36VarlenDynamicPersistentTileSchedulerILi128ELi64ELi256ELi256ELb1ELb1ELb0ELb0ELb1ELb1EEEEEEEEEvNT_6ParamsE --------------------------
	.section	.nv.info._ZN7cutlass13device_kernelIN5flash19enable_sm80_to_sm89INS1_16FlashAttnFwdSm80INS1_25CollectiveMainloopFwdSm80ILi8ELi1ELb0EN4cute5tupleIJNS5_1CILi128EEENS7_ILi64EEENS7_ILi192EEEEEELi192ENS_10bfloat16_tEfNS_4arch4Sm80ELb0ELb0ELb0ELb1ELb1ELb0ELb1ELb1EEENS1_21CollectiveEpilogueFwdINS6_IJS8_SA_S9_EEENS6_IJNS7_ILi1EEESI_SI_EEESC_SE_Li256ELb1ELb1ELb1ELb0EEENS1_36VarlenDynamicPersistentTileSchedulerILi128ELi64ELi256ELi256ELb1ELb1ELb0ELb0ELb1ELb1EEEEEEEEEvNT_6ParamsE,"",@"SHT_CUDA_INFO"
	.sectionflags	@""
	.align	4


	//----- nvinfo : EIATTR_CUDA_API_VERSION
	.align		4
        /*0000*/ 	.byte	0x04, 0x37
        /*0002*/ 	.short	(.L_132 - .L_131)
.L_131:
        /*0004*/ 	.word	0x00000082


	//----- nvinfo : EIATTR_KPARAM_INFO
	.align		4
.L_132:
        /*0008*/ 	.byte	0x04, 0x17
        /*000a*/ 	.short	(.L_134 - .L_133)
.L_133:
        /*000c*/ 	.word	0x00000000
        /*0010*/ 	.short	0x0000
        /*0012*/ 	.short	0x0000
        /*0014*/ 	.byte	0x00, 0xf0, 0xe1, 0x10


	//----- nvinfo : EIATTR_SPARSE_MMA_MASK
	.align		4
.L_134:
        /*0018*/ 	.byte	0x03, 0x50
        /*001a*/ 	.short	0x0000


	//----- nvinfo : EIATTR_MAXREG_COUNT
	.align		4
        /*001c*/ 	.byte	0x03, 0x1b
        /*001e*/ 	.short	0x00ff


	//----- nvinfo : EIATTR_MERCURY_ISA_VERSION
	.align		4
        /*0020*/ 	.byte	0x03, 0x5f
        /*0022*/ 	.short	0x0101


	//----- nvinfo : EIATTR_EXIT_INSTR_OFFSETS
	.align		4
        /*0024*/ 	.byte	0x04, 0x1c
        /*0026*/ 	.short	(.L_136 - .L_135)


	//   ....[0]....
.L_135:
        /*0028*/ 	.word	0x00000010


	//----- nvinfo : EIATTR_MAX_THREADS
	.align		4
.L_136:
        /*002c*/ 	.byte	0x04, 0x05
        /*002e*/ 	.short	(.L_138 - .L_137)
.L_137:
        /*0030*/ 	.word	0x00000100
        /*0034*/ 	.word	0x00000001
        /*0038*/ 	.word	0x00000001


	//----- nvinfo : EIATTR_CBANK_PARAM_SIZE
	.align		4
.L_138:
        /*003c*/ 	.byte	0x03, 0x19
        /*003e*/ 	.short	0x0438


	//----- nvinfo : EIATTR_PARAM_CBANK
	.align		4
        /*0040*/ 	.byte	0x04, 0x0a
        /*0042*/ 	.short	(.L_140 - .L_139)
	.align		4
.L_139:
        /*0044*/ 	.word	index@(.nv.constant0._ZN7cutlass13device_kernelIN5flash19enable_sm80_to_sm89INS1_16FlashAttnFwdSm80INS1_25CollectiveMainloopFwdSm80ILi8ELi1ELb0EN4cute5tupleIJNS5_1CILi128EEENS7_ILi64EEENS7_ILi192EEEEEELi192ENS_10bfloat16_tEfNS_4arch4Sm80ELb0ELb0ELb0ELb1ELb1ELb0ELb1ELb1EEENS1_21CollectiveEpilogueFwdINS6_IJS8_SA_S9_EEENS6_IJNS7_ILi1EEESI_SI_EEESC_SE_Li256ELb1ELb1ELb1ELb0EEENS1_36VarlenDynamicPersistentTileSchedulerILi128ELi64ELi256ELi256ELb1ELb1ELb0ELb0ELb1ELb1EEEEEEEEEvNT_6ParamsE)
        /*0048*/ 	.short	0x0210
        /*004a*/ 	.short	0x0438


	//----- nvinfo : EIATTR_SW_WAR
	.align		4
.L_140:
        /*004c*/ 	.byte	0x04, 0x36
        /*004e*/ 	.short	(.L_142 - .L_141)
.L_141:
        /*0050*/ 	.word	0x00000008
.L_142:


//--------------------- .nv.info._ZN7cutlass13device_kernelIN5flash19enable_sm80_to_sm89INS1_16FlashAttnFwdSm80INS1_25CollectiveMainloopFwdSm80ILi8ELi1ELb0EN4cute5tupleIJNS5_1CILi128EEENS7_ILi64EEENS7_ILi192EEEEEELi192ENS_10bfloat16_tEfNS_4arch4Sm80ELb0ELb0ELb0ELb1ELb1ELb1ELb1ELb1EEENS1_21CollectiveEpilogueFwdINS6_IJS8_SA_S9_EEENS6_IJNS7_ILi1EEESI_SI_EEESC_SE_Li256ELb1ELb1ELb1ELb0EEENS1_36VarlenDynamicPersistentTileSchedulerILi128ELi64ELi256ELi256ELb1ELb1ELb0ELb0ELb1ELb1EEEEEEEEEvNT_6ParamsE --------------------------
	.section	.nv.info._ZN7cutlass13device_kernelIN5flash19enable_sm80_to_sm89INS1_16FlashAttnFwdSm80INS1_25CollectiveMainloopFwdSm80ILi8ELi1ELb0EN4cute5tupleIJNS5_1CILi128EEENS7_ILi64EEENS7_ILi192EEEEEELi192ENS_10bfloat16_tEfNS_4arch4Sm80ELb0ELb0ELb0ELb1ELb1ELb1ELb1ELb1EEENS1_21CollectiveEpilogueFwdINS6_IJS8_SA_S9_EEENS6_IJNS7_ILi1EEESI_SI_EEESC_SE_Li256ELb1ELb1ELb1ELb0EEENS1_36VarlenDynamicPersistentTileSchedulerILi128ELi64ELi256ELi256ELb1ELb1ELb0ELb0ELb1ELb1EEEEEEEEEvNT_6ParamsE,"",@"SHT_CUDA_INFO"
	.sectionflags	@""
	.align	4


	//----- nvinfo : EIATTR_CUDA_API_VERSION
	.align		4
        /*0000*/ 	.byte	0x04, 0x37
        /*0002*/ 	.short	(.L_144 - .L_143)
.L_143:
        /*0004*/ 	.word	0x00000082


	//----- nvinfo : EIATTR_KPARAM_INFO
	.align		4
.L_144:
        /*0008*/ 	.byte	0x04, 0x17
        /*000a*/ 	.short	(.L_146 - .L_145)
.L_145:
        /*000c*/ 	.word	0x00000000
        /*0010*/ 	.short	0x0000
        /*0012*/ 	.short	0x0000
        /*0014*/ 	.byte	0x00, 0xf0, 0xe1, 0x10


	//----- nvinfo : EIATTR_SPARSE_MMA_MASK
	.align		4
.L_146:
        /*0018*/ 	.byte	0x03, 0x50
        /*001a*/ 	.short	0x0000


	//----- nvinfo : EIATTR_MAXREG_COUNT
	.align		4
        /*001c*/ 	.byte	0x03, 0x1b
        /*001e*/ 	.short	0x00ff


	//----- nvinfo : EIATTR_MERCURY_ISA_VERSION
	.align		4
        /*0020*/ 	.byte	0x03, 0x5f
        /*0022*/ 	.short	0x0101


	//----- nvinfo : EIATTR_EXIT_INSTR_OFFSETS
	.align		4
        /*0024*/ 	.byte	0x04, 0x1c
        /*0026*/ 	.short	(.L_148 - .L_147)


	//   ....[0]....
.L_147:
        /*0028*/ 	.word	0x00000010


	//----- nvinfo : EIATTR_MAX_THREADS
	.align		4
.L_148:
        /*002c*/ 	.byte	0x04, 0x05
        /*002e*/ 	.short	(.L_150 - .L_149)
.L_149:
        /*0030*/ 	.word	0x00000100
        /*0034*/ 	.word	0x00000001
        /*0038*/ 	.word	0x00000001


	//----- nvinfo : EIATTR_CBANK_PARAM_SIZE
	.align		4
.L_150:
        /*003c*/ 	.byte	0x03, 0x19
        /*003e*/ 	.short	0x0438


	//----- nvinfo : EIATTR_PARAM_CBANK
	.align		4
        /*0040*/ 	.byte	0x04, 0x0a
        /*0042*/ 	.short	(.L_152 - .L_151)
	.align		4
.L_151:
        /*0044*/ 	.word	index@(.nv.constant0._ZN7cutlass13device_kernelIN5flash19enable_sm80_to_sm89INS1_16FlashAttnFwdSm80INS1_25CollectiveMainloopFwdSm80ILi8ELi1ELb0EN4cute5tupleIJNS5_1CILi128EEENS7_ILi64EEENS7_ILi192EEEEEELi192ENS_10bfloat16_tEfNS_4arch4Sm80ELb0ELb0ELb0ELb1ELb1ELb1ELb1ELb1EEENS1_21CollectiveEpilogueFwdINS6_IJS8_SA_S9_EEENS6_IJNS7_ILi1EEESI_SI_EEESC_SE_Li256ELb1ELb1ELb1ELb0EEENS1_36VarlenDynamicPersistentTileSchedulerILi128ELi64ELi256ELi256ELb1ELb1ELb0ELb0ELb1ELb1EEEEEEEEEvNT_6ParamsE)
        /*0048*/ 	.short	0x0210
        /*004a*/ 	.short	0x0438


	//----- nvinfo : EIATTR_SW_WAR
	.align		4
.L_152:
        /*004c*/ 	.byte	0x04, 0x36
        /*004e*/ 	.short	(.L_154 - .L_153)
.L_153:
        /*0050*/ 	.word	0x00000008
.L_154:


//--------------------- .nv.info._ZN7cutlass13device_kernelIN5flash19enable_sm80_to_sm89INS1_16FlashAttnFwdSm80INS1_25CollectiveMainloopFwdSm80ILi8ELi1ELb0EN4cute5tupleIJNS5_1CILi128EEENS7_ILi64EEENS7_ILi192EEEEEELi192ENS_10bfloat16_tEfNS_4arch4Sm80ELb0ELb1ELb0ELb0ELb1ELb0ELb1ELb1EEENS1_21CollectiveEpilogueFwdINS6_IJS8_SA_S9_EEENS6_IJNS7_ILi1EEESI_SI_EEESC_SE_Li256ELb0ELb1ELb1ELb0EEENS1_19SingleTileSchedulerILb0ELb1ELb1ELi128EEEEEEEEEvNT_6ParamsE --------------------------
	.section	.nv.info._ZN7cutlass13device_kernelIN5flash19enable_sm80_to_sm89INS1_16FlashAttnFwdSm80INS1_25CollectiveMainloopFwdSm80ILi8ELi1ELb0EN4cute5tupleIJNS5_1CILi128EEENS7_ILi64EEENS7_ILi192EEEEEELi192ENS_10bfloat16_tEfNS_4arch4Sm80ELb0ELb1ELb0ELb0ELb1ELb0ELb1ELb1EEENS1_21CollectiveEpilogueFwdINS6_IJS8_SA_S9_EEENS6_IJNS7_ILi1EEESI_SI_EEESC_SE_Li256ELb0ELb1ELb1ELb0EEENS1_19SingleTileSchedulerILb0ELb1ELb1ELi128EEEEEEEEEvNT_6ParamsE,"",@"SHT_CUDA_INFO"
	.sectionflags	@""
	.align	4


	//----- nvinfo : EIATTR_CUDA_API_VERSION
	.align		4
        /*0000*/ 	.byte	0x04, 0x37
        /*0002*/ 	.short	(.L_156 - .L_155)
.L_155:
        /*0004*/ 	.word	0x00000082


	//----- nvinfo : EIATTR_KPARAM_INFO
	.align		4
.L_156:
        /*0008*/ 	.byte	0x04, 0x17
        /*000a*/ 	.short	(.L_158 - .L_157)
.L_157:
        /*000c*/ 	.word	0x00000000
        /*0010*/ 	.short	0x0000
        /*0012*/ 	.short	0x0000
        /*0014*/ 	.byte	0x00, 0xf0, 0x61, 0x10


	//----- nvinfo : EIATTR_SPARSE_MMA_MASK
	.align		4
.L_158:
        /*0018*/ 	.byte	0x03, 0x50
        /*001a*/ 	.short	0x0000


	//----- nvinfo : EIATTR_MAXREG_COUNT
	.align		4
        /*001c*/ 	.byte	0x03, 0x1b
        /*001e*/ 	.short	0x00ff


	//----- nvinfo : EIATTR_MERCURY_ISA_VERSION
	.align		4
        /*0020*/ 	.byte	0x03, 0x5f
        /*0022*/ 	.short	0x0101


	//----- nvinfo : EIATTR_EXIT_INSTR_OFFSETS
	.align		4
        /*0024*/ 	.byte	0x04, 0x1c
        /*0026*/ 	.short	(.L_160 - .L_159)


	//   ....[0]....
.L_159:
        /*0028*/ 	.word	0x00000010


	//----- nvinfo : EIATTR_MAX_THREADS
	.align		4
.L_160:
        /*002c*/ 	.byte	0x04, 0x05
        /*002e*/ 	.short	(.L_162 - .L_161)
.L_161:
        /*0030*/ 	.word	0x00000100
        /*0034*/ 	.word	0x00000001
        /*0038*/ 	.word	0x00000001


	//----- nvinfo : EIATTR_CBANK_PARAM_SIZE
	.align		4
.L_162:
        /*003c*/ 	.byte	0x03, 0x19
        /*003e*/ 	.short	0x0418


	//----- nvinfo : EIATTR_PARAM_CBANK
	.align		4
        /*0040*/ 	.byte	0x04, 0x0a
        /*0042*/ 	.short	(.L_164 - .L_163)
	.align		4
.L_163:
        /*0044*/ 	.word	index@(.nv.constant0._ZN7cutlass13device_kernelIN5flash19enable_sm80_to_sm89INS1_16FlashAttnFwdSm80INS1_25CollectiveMainloopFwdSm80ILi8ELi1ELb0EN4cute5tupleIJNS5_1CILi128EEENS7_ILi64EEENS7_ILi192EEEEEELi192ENS_10bfloat16_tEfNS_4arch4Sm80ELb0ELb1ELb0ELb0ELb1ELb0ELb1ELb1EEENS1_21CollectiveEpilogueFwdINS6_IJS8_SA_S9_EEENS6_IJNS7_ILi1EEESI_SI_EEESC_SE_Li256ELb0ELb1ELb1ELb0EEENS1_19SingleTileSchedulerILb0ELb1ELb1ELi128EEEEEEEEEvNT_6ParamsE)
        /*0048*/ 	.short	0x0210
        /*004a*/ 	.short	0x0418


	//----- nvinfo : EIATTR_SW_WAR
	.align		4
.L_164:
        /*004c*/ 	.byte	0x04, 0x36
        /*004e*/ 	.short	(.L_166 - .L_165)
.L_165:
        /*0050*/ 	.word	0x00000008
.L_166:


//--------------------- .nv.info._ZN7cutlass13device_kernelIN5flash19enable_sm80_to_sm89INS1_16FlashAttnFwdSm80INS1_25CollectiveMainloopFwdSm80ILi8ELi1ELb0EN4cute5tupleIJNS5_1CILi128EEENS7_ILi64EEENS7_ILi192EEEEEELi192ENS_10bfloat16_tEfNS_4arch4Sm80ELb0ELb1ELb0ELb1ELb1ELb0ELb1ELb1EEENS1_21CollectiveEpilogueFwdINS6_IJS8_SA_S9_EEENS6_IJNS7_ILi1EEESI_SI_EEESC_SE_Li256ELb1ELb1ELb1ELb0EEENS1_36VarlenDynamicPersistentTileSchedulerILi128ELi64ELi256ELi256ELb1ELb1ELb0ELb1ELb0ELb1EEEEEEEEEvNT_6ParamsE --------------------------
	.section	.nv.info._ZN7cutlass13device_kernelIN5flash19enable_sm80_to_sm89INS1_16FlashAttnFwdSm80INS1_25CollectiveMainloopFwdSm80ILi8ELi1ELb0EN4cute5tupleIJNS5_1CILi128EEENS7_ILi64EEENS7_ILi192EEEEEELi192ENS_10bfloat16_tEfNS_4arch4Sm80ELb0ELb1ELb0ELb1ELb1ELb0ELb1ELb1EEENS1_21CollectiveEpilogueFwdINS6_IJS8_SA_S9_EEENS6_IJNS7_ILi1EEESI_SI_EEESC_SE_Li256ELb1ELb1ELb1ELb0EEENS1_36VarlenDynamicPersistentTileSchedulerILi128ELi64ELi256ELi256ELb1ELb1ELb0ELb1ELb0ELb1EEEEEEEEEvNT_6ParamsE,"",@"SHT_CUDA_INFO"
	.sectionflags	@""
	.align	4


	//----- nvinfo : EIATTR_CUDA_API_VERSION
	.align		4
        /*0000*/ 	.byte	0x04, 0x37
        /*0002*/ 	.short	(.L_168 - .L_167)
.L_167:
        /*0004*/ 	.word	0x00000082


	//----- nvinfo : EIATTR_KPARAM_INFO
	.align		4
.L_168:
        /*0008*/ 	.byte	0x04, 0x17
        /*000a*/ 	.short	(.L_170 - .L_169)
.L_169:
        /*000c*/ 	.word	0x00000000
        /*0010*/ 	.short	0x0000
        /*0012*/ 	.short	0x0000
        /*0014*/ 	.byte	0x00, 0xf0, 0xe1, 0x10


	//----- nvinfo : EIATTR_SPARSE_MMA_MASK
	.align		4
.L_170:
        /*0018*/ 	.byte	0x03, 0x50
        /*001a*/ 	.short	0x0000


	//----- nvinfo : EIATTR_MAXREG_COUNT
	.align		4
        /*001c*/ 	.byte	0x03, 0x1b
        /*001e*/ 	.short	0x00ff


	//----- nvinfo : EIATTR_MERCURY_ISA_VERSION
	.align		4
        /*0020*/ 	.byte	0x03, 0x5f
        /*0022*/ 	.short	0x0101


	//----- nvinfo : EIATTR_EXIT_INSTR_OFFSETS
	.align		4
        /*0024*/ 	.byte	0x04, 0x1c
        /*0026*/ 	.short	(.L_172 - .L_171)


	//   ....[0]....
.L_171:
        /*0028*/ 	.word	0x00000010


	//----- nvinfo : EIATTR_MAX_THREADS
	.align		4
.L_172:
        /*002c*/ 	.byte	0x04, 0x05
        /*002e*/ 	.short	(.L_174 - .L_173)
.L_173:
        /*0030*/ 	.word	0x00000100
        /*0034*/ 	.word	0x00000001
        /*0038*/ 	.word	0x00000001


	//----- nvinfo : EIATTR_CBANK_PARAM_SIZE
	.align		4
.L_174:
        /*003c*/ 	.byte	0x03, 0x19
        /*003e*/ 	.short	0x0438


	//----- nvinfo : EIATTR_PARAM_CBANK
	.align		4
        /*0040*/ 	.byte	0x04, 0x0a
        /*0042*/ 	.short	(.L_176 - .L_175)
	.align		4
.L_175:
        /*0044*/ 	.word	index@(.nv.constant0._ZN7cutlass13device_kernelIN5flash19enable_sm80_to_sm89INS1_16FlashAttnFwdSm80INS1_25CollectiveMainloopFwdSm80ILi8ELi1ELb0EN4cute5tupleIJNS5_1CILi128EEENS7_ILi64EEENS7_ILi192EEEEEELi192ENS_10bfloat16_tEfNS_4arch4Sm80ELb0ELb1ELb0ELb1ELb1ELb0ELb1ELb1EEENS1_21CollectiveEpilogueFwdINS6_IJS8_SA_S9_EEENS6_IJNS7_ILi1EEESI_SI_EEESC_SE_Li256ELb1ELb1ELb1ELb0EEENS1_36VarlenDynamicPersistentTileSchedulerILi128ELi64ELi256ELi256ELb1ELb1ELb0ELb1ELb0ELb1EEEEEEEEEvNT_6ParamsE)
        /*0048*/ 	.short	0x0210
        /*004a*/ 	.short	0x0438


	//----- nvinfo : EIATTR_SW_WAR
	.align		4
.L_176:
        /*004c*/ 	.byte	0x04, 0x36
        /*004e*/ 	.short	(.L_178 - .L_177)
.L_177:
        /*0050*/ 	.word	0x00000008
.L_178:


//--------------------- .nv.info._ZN7cutlass13device_kernelIN5flash19enable_sm80_to_sm89INS1_16FlashAttnFwdSm80INS1_25CollectiveMainloopFwdSm80ILi8ELi1ELb0EN4cute5tupleIJNS5_1CILi128EEENS7_ILi64EEENS7_ILi192EEEEEELi192ENS_10bfloat16_tEfNS_4arch4Sm80ELb0ELb1ELb0ELb1ELb1ELb1ELb1ELb1EEENS1_21CollectiveEpilogueFwdINS6_IJS8_SA_S9_EEENS6_IJNS7_ILi1EEESI_SI_EEESC_SE_Li256ELb1ELb1ELb1ELb0EEENS1_36VarlenDynamicPersistentTileSchedulerILi128ELi64ELi256ELi256ELb1ELb1ELb0ELb1ELb0ELb1EEEEEEEEEvNT_6ParamsE --------------------------
	.section	.nv.info._ZN7cutlass13device_kernelIN5flash19enable_sm80_to_sm89INS1_16FlashAttnFwdSm80INS1_25CollectiveMainloopFwdSm80ILi8ELi1ELb0EN4cute5tupleIJNS5_1CILi128EEENS7_ILi64EEENS7_ILi192EEEEEELi192ENS_10bfloat16_tEfNS_4arch4Sm80ELb0ELb1ELb0ELb1ELb1ELb1ELb1ELb1EEENS1_21CollectiveEpilogueFwdINS6_IJS8_SA_S9_EEENS6_IJNS7_ILi1EEESI_SI_EEESC_SE_Li256ELb1ELb1ELb1ELb0EEENS1_36VarlenDynamicPersistentTileSchedulerILi128ELi64ELi256ELi256ELb1ELb1ELb0ELb1ELb0ELb1EEEEEEEEEvNT_6ParamsE,"",@"SHT_CUDA_INFO"
	.sectionflags	@""
	.align	4


	//----- nvinfo : EIATTR_CUDA_API_VERSION
	.align		4
        /*0000*/ 	.byte	0x04, 0x37
        /*0002*/ 	.short	(.L_180 - .L_179)
.L_179:
        /*0004*/ 	.word	0x00000082


	//----- nvinfo : EIATTR_KPARAM_INFO
	.align		4
.L_180:
        /*0008*/ 	.byte	0x04, 0x17
        /*000a*/ 	.short	(.L_182 - .L_181)
.L_181:
        /*000c*/ 	.word	0x00000000
        /*0010*/ 	.short	0x0000
        /*0012*/ 	.short	0x0000
        /*0014*/ 	.byte	0x00, 0xf0, 0xe1, 0x10


	//----- nvinfo : EIATTR_SPARSE_MMA_MASK
	.align		4
.L_182:
        /*0018*/ 	.byte	0x03, 0x50
        /*001a*/ 	.short	0x0000


	//----- nvinfo : EIATTR_MAXREG_COUNT
	.align		4
        /*001c*/ 	.byte	0x03, 0x1b
        /*001e*/ 	.short	0x00ff


	//----- nvinfo : EIATTR_MERCURY_ISA_VERSION
	.align		4
        /*0020*/ 	.byte	0x03, 0x5f
        /*0022*/ 	.short	0x0101


	//----- nvinfo : EIATTR_EXIT_INSTR_OFFSETS
	.align		4
        /*0024*/ 	.byte	0x04, 0x1c
        /*0026*/ 	.short	(.L_184 - .L_183)


	//   ....[0]....
.L_183:
        /*0028*/ 	.word	0x00000010


	//----- nvinfo : EIATTR_MAX_THREADS
	.align		4
.L_184:
        /*002c*/ 	.byte	0x04, 0x05
        /*002e*/ 	.short	(.L_186 - .L_185)
.L_185:
        /*0030*/ 	.word	0x00000100
        /*0034*/ 	.word	0x00000001
        /*0038*/ 	.word	0x00000001


	//----- nvinfo : EIATTR_CBANK_PARAM_SIZE
	.align		4
.L_186:
        /*003c*/ 	.byte	0x03, 0x19
        /*003e*/ 	.short	0x0438


	//----- nvinfo : EIATTR_PARAM_CBANK
	.align		4
        /*0040*/ 	.byte	0x04, 0x0a
        /*0042*/ 	.short	(.L_188 - .L_187)
	.align		4
.L_187:
        /*0044*/ 	.word	index@(.nv.constant0._ZN7cutlass13device_kernelIN5flash19enable_sm80_to_sm89INS1_16FlashAttnFwdSm80INS1_25CollectiveMainloopFwdSm80ILi8ELi1ELb0EN4cute5tupleIJNS5_1CILi128EEENS7_ILi64EEENS7_ILi192EEEEEELi192ENS_10bfloat16_tEfNS_4arch4Sm80ELb0ELb1ELb0ELb1ELb1ELb1ELb1ELb1EEENS1_21CollectiveEpilogueFwdINS6_IJS8_SA_S9_EEENS6_IJNS7_ILi1EEESI_SI_EEESC_SE_Li256ELb1ELb1ELb1ELb0EEENS1_36VarlenDynamicPersistentTileSchedulerILi128ELi64ELi256ELi256ELb1ELb1ELb0ELb1ELb0ELb1EEEEEEEEEvNT_6ParamsE)
        /*0048*/ 	.short	0x0210
        /*004a*/ 	.short	0x0438


	//----- nvinfo : EIATTR_SW_WAR
	.align		4
.L_188:
        /*004c*/ 	.byte	0x04, 0x36
        /*004e*/ 	.short	(.L_190 - .L_189)
.L_189:
        /*0050*/ 	.word	0x00000008
.L_190:


//--------------------- .nv.info._ZN7cutlass13device_kernelIN5flash19enable_sm80_to_sm89INS1_16FlashAttnFwdSm80INS1_25CollectiveMainloopFwdSm80ILi8ELi1ELb0EN4cute5tupleIJNS5_1CILi128EEENS7_ILi64EEENS7_ILi192EEEEEELi192ENS_10bfloat16_tEfNS_4arch4Sm80ELb1ELb0ELb0ELb0ELb1ELb0ELb1ELb1EEENS1_21CollectiveEpilogueFwdINS6_IJS8_SA_S9_EEENS6_IJNS7_ILi1EEESI_SI_EEESC_SE_Li256ELb0ELb1ELb1ELb0EEENS1_30DynamicPersistentTileSchedulerILi256ELi256ELb1ELb1ELb0EEEEEEEEEvNT_6ParamsE --------------------------
	.section	.nv.info._ZN7cutlass13device_kernelIN5flash19enable_sm80_to_sm89INS1_16FlashAttnFwdSm80INS1_25CollectiveMainloopFwdSm80ILi8ELi1ELb0EN4cute5tupleIJNS5_1CILi128EEENS7_ILi64EEENS7_ILi192EEEEEELi192ENS_10bfloat16_tEfNS_4arch4Sm80ELb1ELb0ELb0ELb0ELb1ELb0ELb1ELb1EEENS1_21CollectiveEpilogueFwdINS6_IJS8_SA_S9_EEENS6_IJNS7_ILi1EEESI_SI_EEESC_SE_Li256ELb0ELb1ELb1ELb0EEENS1_30DynamicPersistentTileSchedulerILi256ELi256ELb1ELb1ELb0EEEEEEEEEvNT_6ParamsE,"",@"SHT_CUDA_INFO"
	.sectionflags	@""
	.align	4


	//----- nvinfo : EIATTR_CUDA_API_VERSION
	.align		4
        /*0000*/ 	.byte	0x04, 0x37
        /*0002*/ 	.short	(.L_192 - .L_191)
.L_191:
        /*0004*/ 	.word	0x00000082


	//----- nvinfo : EIATTR_KPARAM_INFO
	.align		4
.L_192:
        /*0008*/ 	.byte	0x04, 0x17
        /*000a*/ 	.short	(.L_194 - .L_193)
.L_193:
        /*000c*/ 	.word	0x00000000
        /*0010*/ 	.short	0x0000
        /*0012*/ 	.short	0x0000
        /*0014*/ 	.byte	0x00, 0xf0, 0xa1, 0x10


	//----- nvinfo : EIATTR_SPARSE_MMA_MASK
	.align		4
.L_194:
        /*0018*/ 	.byte	0x03, 0x50
        /*001a*/ 	.short	0x0000


	//----- nvinfo : EIATTR_MAXREG_COUNT
	.align		4
        /*001c*/ 	.byte	0x03, 0x1b
        /*001e*/ 	.short	0x00ff


	//----- nvinfo : EIATTR_MERCURY_ISA_VERSION
	.align		4
        /*0020*/ 	.byte	0x03, 0x5f
        /*0022*/ 	.short	0x0101


	//----- nvinfo : EIATTR_EXIT_INSTR_OFFSETS
	.align		4
        /*0024*/ 	.byte	0x04, 0x1c
        /*0026*/ 	.short	(.L_196 - .L_195)


	//   ....[0]....
.L_195:
        /*0028*/ 	.word	0x00000010


	//----- nvinfo : EIATTR_MAX_THREADS
	.align		4
.L_196:
        /*002c*/ 	.byte	0x04, 0x05
        /*002e*/ 	.short	(.L_198 - .L_197)
.L_197:
        /*0030*/ 	.word	0x00000100
        /*0034*/ 	.word	0x00000001
        /*0038*/ 	.word	0x00000001


	//----- nvinfo : EIATTR_CBANK_PARAM_SIZE
	.align		4
.L_198:
        /*003c*/ 	.byte	0x03, 0x19
        /*003e*/ 	.short	0x0428


	//----- nvinfo : EIATTR_PARAM_CBANK
	.align		4
        /*0040*/ 	.byte	0x04, 0x0a
        /*0042*/ 	.short	(.L_200 - .L_199)
	.align		4
.L_199:
        /*0044*/ 	.word	index@(.nv.constant0._ZN7cutlass13device_kernelIN5flash19enable_sm80_to_sm89INS1_16FlashAttnFwdSm80INS1_25CollectiveMainloopFwdSm80ILi8ELi1ELb0EN4cute5tupleIJNS5_1CILi128EEENS7_ILi64EEENS7_ILi192EEEEEELi192ENS_10bfloat16_tEfNS_4arch4Sm80ELb1ELb0ELb0ELb0ELb1ELb0ELb1ELb1EEENS1_21CollectiveEpilogueFwdINS6_IJS8_SA_S9_EEENS6_IJNS7_ILi1EEESI_SI_EEESC_SE_Li256ELb0ELb1ELb1ELb0EEENS1_30DynamicPersistentTileSchedulerILi256ELi256ELb1ELb1ELb0EEEEEEEEEvNT_6ParamsE)
        /*0048*/ 	.short	0x0210
        /*004a*/ 	.short	0x0428


	//----- nvinfo : EIATTR_SW_WAR
	.align		4
.L_200:
        /*004c*/ 	.byte	0x04, 0x36
        /*004e*/ 	.short	(.L_202 - .L_201)
.L_201:
        /*0050*/ 	.word	0x00000008
.L_202:


//--------------------- .nv.info._ZN7cutlass13device_kernelIN5flash19enable_sm80_to_sm89INS1_16FlashAttnFwdSm80INS1_25CollectiveMainloopFwdSm80ILi8ELi1ELb0EN4cute5tupleIJNS5_1CILi128EEENS7_ILi64EEENS7_ILi192EEEEEELi192ENS_10bfloat16_tEfNS_4arch4Sm80ELb1ELb0ELb0ELb1ELb1ELb0ELb1ELb1EEENS1_21CollectiveEpilogueFwdINS6_IJS8_SA_S9_EEENS6_IJNS7_ILi1EEESI_SI_EEESC_SE_Li256ELb1ELb1ELb1ELb0EEENS1_36VarlenDynamicPersistentTileSchedulerILi128ELi64ELi256ELi256ELb1ELb1ELb0ELb1ELb1ELb1EEEEEEEEEvNT_6ParamsE --------------------------
	.section	.nv.info._ZN7cutlass13device_kernelIN5flash19enable_sm80_to_sm89INS1_16FlashAttnFwdSm80INS1_25CollectiveMainloopFwdSm80ILi8ELi1ELb0EN4cute5tupleIJNS5_1CILi128EEENS7_ILi64EEENS7_ILi192EEEEEELi192ENS_10bfloat16_tEfNS_4arch4Sm80ELb1ELb0ELb0ELb1ELb1ELb0ELb1ELb1EEENS1_21CollectiveEpilogueFwdINS6_IJS8_SA_S9_EEENS6_IJNS7_ILi1EEESI_SI_EEESC_SE_Li256ELb1ELb1ELb1ELb0EEENS1_36VarlenDynamicPersistentTileSchedulerILi128ELi64ELi256ELi256ELb1ELb1ELb0ELb1ELb1ELb1EEEEEEEEEvNT_6ParamsE,"",@"SHT_CUDA_INFO"
	.sectionflags	@""
	.align	4


	//----- nvinfo : EIATTR_CUDA_API_VERSION
	.align		4
        /*0000*/ 	.byte	0x04, 0x37
        /*0002*/ 	.short	(.L_204 - .L_203)
.L_203:
        /*0004*/ 	.word	0x00000082


	//----- nvinfo : EIATTR_KPARAM_INFO
	.align		4
.L_204:
        /*0008*/ 	.byte	0x04, 0x17
        /*000a*/ 	.short	(.L_206 - .L_205)
.L_205:
        /*000c*/ 	.word	0x00000000
        /*0010*/ 	.short	0x0000
        /*0012*/ 	.short	0x0000
        /*0014*/ 	.byte	0x00, 0xf0, 0xe1, 0x10


	//----- nvinfo : EIATTR_SPARSE_MMA_MASK
	.align		4
.L_206:
        /*0018*/ 	.byte	0x03, 0x50
        /*001a*/ 	.short	0x0000


	//----- nvinfo : EIATTR_MAXREG_COUNT
	.align		4
        /*001c*/ 	.byte	0x03, 0x1b
        /*001e*/ 	.short	0x00ff


	//----- nvinfo : EIATTR_MERCURY_ISA_VERSION
	.align		4
        /*0020*/ 	.byte	0x03, 0x5f
        /*0022*/ 	.short	0x0101


	//----- nvinfo : EIATTR_EXIT_INSTR_OFFSETS
	.align		4
        /*0024*/ 	.byte	0x04, 0x1c
        /*0026*/ 	.short	(.L_208 - .L_207)


	//   ....[0]....
.L_207:
        /*0028*/ 	.word	0x00000010


	//----- nvinfo : EIATTR_MAX_THREADS
	.align		4
.L_208:
        /*002c*/ 	.byte	0x04, 0x05
        /*002e*/ 	.short	(.L_210 - .L_209)
.L_209:
        /*0030*/ 	.word	0x00000100
        /*0034*/ 	.word	0x00000001
        /*0038*/ 	.word	0x00000001


	//----- nvinfo : EIATTR_CBANK_PARAM_SIZE
	.align		4
.L_210:
        /*003c*/ 	.byte	0x03, 0x19
        /*003e*/ 	.short	0x0438


	//----- nvinfo : EIATTR_PARAM_CBANK
	.align		4
        /*0040*/ 	.byte	0x04, 0x0a
        /*0042*/ 	.short	(.L_212 - .L_211)
	.align		4
.L_211:
        /*0044*/ 	.word	index@(.nv.constant0._ZN7cutlass13device_kernelIN5flash19enable_sm80_to_sm89INS1_16FlashAttnFwdSm80INS1_25CollectiveMainloopFwdSm80ILi8ELi1ELb0EN4cute5tupleIJNS5_1CILi128EEENS7_ILi64EEENS7_ILi192EEEEEELi192ENS_10bfloat16_tEfNS_4arch4Sm80ELb1ELb0ELb0ELb1ELb1ELb0ELb1ELb1EEENS1_21CollectiveEpilogueFwdINS6_IJS8_SA_S9_EEENS6_IJNS7_ILi1EEESI_SI_EEESC_SE_Li256ELb1ELb1ELb1ELb0EEENS1_36VarlenDynamicPersistentTileSchedulerILi128ELi64ELi256ELi256ELb1ELb1ELb0ELb1ELb1ELb1EEEEEEEEEvNT_6ParamsE)
        /*0048*/ 	.short	0x0210
        /*004a*/ 	.short	0x0438


	//----- nvinfo : EIATTR_SW_WAR
	.align		4
.L_212:
        /*004c*/ 	.byte	0x04, 0x36
        /*004e*/ 	.short	(.L_214 - .L_213)
.L_213:
        /*0050*/ 	.word	0x00000008
.L_214:


//--------------------- .nv.info._ZN7cutlass13device_kernelIN5flash19enable_sm80_to_sm89INS1_16FlashAttnFwdSm80INS1_25CollectiveMainloopFwdSm80ILi8ELi1ELb0EN4cute5tupleIJNS5_1CILi128EEENS7_ILi64EEENS7_ILi192EEEEEELi192ENS_10bfloat16_tEfNS_4arch4Sm80ELb1ELb0ELb0ELb1ELb1ELb1ELb1ELb1EEENS1_21CollectiveEpilogueFwdINS6_IJS8_SA_S9_EEENS6_IJNS7_ILi1EEESI_SI_EEESC_SE_Li256ELb1ELb1ELb1ELb0EEENS1_36VarlenDynamicPersistentTileSchedulerILi128ELi64ELi256ELi256ELb1ELb1ELb0ELb1ELb1ELb1EEEEEEEEEvNT_6ParamsE --------------------------
	.section	.nv.info._ZN7cutlass13device_kernelIN5flash19enable_sm80_to_sm89INS1_16FlashAttnFwdSm80INS1_25CollectiveMainloopFwdSm80ILi8ELi1ELb0EN4cute5tupleIJNS5_1CILi128EEENS7_ILi64EEENS7_ILi192EEEEEELi192ENS_10bfloat16_tEfNS_4arch4Sm80ELb1ELb0ELb0ELb1ELb1ELb1ELb1ELb1EEENS1_21CollectiveEpilogueFwdINS6_IJS8_SA_S9_EEENS6_IJNS7_ILi1EEESI_SI_EEESC_SE_Li256ELb1ELb1ELb1ELb0EEENS1_36VarlenDynamicPersistentTileSchedulerILi128ELi64ELi256ELi256ELb1ELb1ELb0ELb1ELb1ELb1EEEEEEEEEvNT_6ParamsE,"",@"SHT_CUDA_INFO"
	.sectionflags	@""
	.align	4


	//----- nvinfo : EIATTR_CUDA_API_VERSION
	.align		4
        /*0000*/ 	.byte	0x04, 0x37
        /*0002*/ 	.short	(.L_216 - .L_215)
.L_215:
        /*0004*/ 	.word	0x00000082


	//----- nvinfo : EIATTR_KPARAM_INFO
	.align		4
.L_216:
        /*0008*/ 	.byte	0x04, 0x17
        /*000a*/ 	.short	(.L_218 - .L_217)
.L_217:
        /*000c*/ 	.word	0x00000000
        /*0010*/ 	.short	0x0000
        /*0012*/ 	.short	0x0000
        /*0014*/ 	.byte	0x00, 0xf0, 0xe1, 0x10


	//----- nvinfo : EIATTR_SPARSE_MMA_MASK
	.align		4
.L_218:
        /*0018*/ 	.byte	0x03, 0x50
        /*001a*/ 	.short	0x0000


	//----- nvinfo : EIATTR_MAXREG_COUNT
	.align		4
        /*001c*/ 	.byte	0x03, 0x1b
        /*001e*/ 	.short	0x00ff


	//----- nvinfo : EIATTR_MERCURY_ISA_VERSION
	.align		4
        /*0020*/ 	.byte	0x03, 0x5f
        /*0022*/ 	.short	0x0101


	//----- nvinfo : EIATTR_EXIT_INSTR_OFFSETS
	.align		4
        /*0024*/ 	.byte	0x04, 0x1c
        /*0026*/ 	.short	(.L_220 - .L_219)


	//   ....[0]....
.L_219:
        /*0028*/ 	.word	0x00000010


	//----- nvinfo : EIATTR_MAX_THREADS
	.align		4
.L_220:
        /*002c*/ 	.byte	0x04, 0x05
        /*002e*/ 	.short	(.L_222 - .L_221)
.L_221:
        /*0030*/ 	.word	0x00000100
        /*0034*/ 	.word	0x00000001
        /*0038*/ 	.word	0x00000001


	//----- nvinfo : EIATTR_CBANK_PARAM_SIZE
	.align		4
.L_222:
        /*003c*/ 	.byte	0x03, 0x19
        /*003e*/ 	.short	0x0438


	//----- nvinfo : EIATTR_PARAM_CBANK
	.align		4
        /*0040*/ 	.byte	0x04, 0x0a
        /*0042*/ 	.short	(.L_224 - .L_223)
	.align		4
.L_223:
        /*0044*/ 	.word	index@(.nv.constant0._ZN7cutlass13device_kernelIN5flash19enable_sm80_to_sm89INS1_16FlashAttnFwdSm80INS1_25CollectiveMainloopFwdSm80ILi8ELi1ELb0EN4cute5tupleIJNS5_1CILi128EEENS7_ILi64EEENS7_ILi192EEEEEELi192ENS_10bfloat16_tEfNS_4arch4Sm80ELb1ELb0ELb0ELb1ELb1ELb1ELb1ELb1EEENS1_21CollectiveEpilogueFwdINS6_IJS8_SA_S9_EEENS6_IJNS7_ILi1EEESI_SI_EEESC_SE_Li256ELb1ELb1ELb1ELb0EEENS1_36VarlenDynamicPersistentTileSchedulerILi128ELi64ELi256ELi256ELb1ELb1ELb0ELb1ELb1ELb1EEEEEEEEEvNT_6ParamsE)
        /*0048*/ 	.short	0x0210
        /*004a*/ 	.short	0x0438


	//----- nvinfo : EIATTR_SW_WAR
	.align		4
.L_224:
        /*004c*/ 	.byte	0x04, 0x36
        /*004e*/ 	.short	(.L_226 - .L_225)
.L_225:
        /*0050*/ 	.word	0x00000008
.L_226:


//--------------------- .nv.info._ZN7cutlass13device_kernelIN5flash19enable_sm80_to_sm89INS1_16FlashAttnFwdSm80INS1_25CollectiveMainloopFwdSm80ILi8ELi2ELb0EN4cute5tupleIJNS5_1CILi128EEENS7_ILi64EEENS7_ILi192EEEEEELi192ENS_10bfloat16_tEfNS_4arch4Sm80ELb0ELb0ELb0ELb0ELb1ELb0ELb1ELb1EEENS1_21CollectiveEpilogueFwdINS6_IJS8_SA_S9_EEENS6_IJNS7_ILi1EEESI_SI_EEESC_SE_Li256ELb0ELb1ELb1ELb0EEENS1_19SingleTileSchedulerILb0ELb1ELb1ELi128EEEEEEEEEvNT_6ParamsE --------------------------
	.section	.nv.info._ZN7cutlass13device_kernelIN5flash19enable_sm80_to_sm89INS1_16FlashAttnFwdSm80INS1_25CollectiveMainloopFwdSm80ILi8ELi2ELb0EN4cute5tupleIJNS5_1CILi128EEENS7_ILi64EEENS7_ILi192EEEEEELi192ENS_10bfloat16_tEfNS_4arch4Sm80ELb0ELb0ELb0ELb0ELb1ELb0ELb1ELb1EEENS1_21CollectiveEpilogueFwdINS6_IJS8_SA_S9_EEENS6_IJNS7_ILi1EEESI_SI_EEESC_SE_Li256ELb0ELb1ELb1ELb0EEENS1_19SingleTileSchedulerILb0ELb1ELb1ELi128EEEEEEEEEvNT_6ParamsE,"",@"SHT_CUDA_INFO"
	.sectionflags	@""
	.align	4


	//----- nvinfo : EIATTR_CUDA_API_VERSION
	.align		4
        /*0000*/ 	.byte	0x04, 0x37
        /*0002*/ 	.short	(.L_228 - .L_227)
.L_227:
        /*0004*/ 	.word	0x00000082


	//----- nvinfo : EIATTR_KPARAM_INFO
	.align		4
.L_228:
        /*0008*/ 	.byte	0x04, 0x17
        /*000a*/ 	.short	(.L_230 - .L_229)
.L_229:
        /*000c*/ 	.word	0x00000000
        /*0010*/ 	.short	0x0000
        /*0012*/ 	.short	0x0000
        /*0014*/ 	.byte	0x00, 0xf0, 0x61, 0x10


	//----- nvinfo : EIATTR_SPARSE_MMA_MASK
	.align		4
.L_230:
        /*0018*/ 	.byte	0x03, 0x50
        /*001a*/ 	.short	0x0000


	//----- nvinfo : EIATTR_MAXREG_COUNT
	.align		4
        /*001c*/ 	.byte	0x03, 0x1b
        /*001e*/ 	.short	0x00ff


	//----- nvinfo : EIATTR_MERCURY_ISA_VERSION
	.align		4
        /*0020*/ 	.byte	0x03, 0x5f
        /*0022*/ 	.short	0x0101


	//----- nvinfo : EIATTR_EXIT_INSTR_OFFSETS
	.align		4
        /*0024*/ 	.byte	0x04, 0x1c
        /*0026*/ 	.short	(.L_232 - .L_231)


	//   ....[0]....
.L_231:
        /*0028*/ 	.word	0x00000010


	//----- nvinfo : EIATTR_MAX_THREADS
	.align		4
.L_232:
        /*002c*/ 	.byte	0x04, 0x05
        /*002e*/ 	.short	(.L_234 - .L_233)
.L_233:
        /*0030*/ 	.word	0x00000100
        /*0034*/ 	.word	0x00000001
        /*0038*/ 	.word	0x00000001


	//----- nvinfo : EIATTR_CBANK_PARAM_SIZE
	.align		4
.L_234:
        /*003c*/ 	.byte	0x03, 0x19
        /*003e*/ 	.short	0x0418


	//----- nvinfo : EIATTR_PARAM_CBANK
	.align		4
        /*0040*/ 	.byte	0x04, 0x0a
        /*0042*/ 	.short	(.L_236 - .L_235)
	.align		4
.L_235:
        /*0044*/ 	.word	index@(.nv.constant0._ZN7cutlass13device_kernelIN5flash19enable_sm80_to_sm89INS1_16FlashAttnFwdSm80INS1_25CollectiveMainloopFwdSm80ILi8ELi2ELb0EN4cute5tupleIJNS5_1CILi128EEENS7_ILi64EEENS7_ILi192EEEEEELi192ENS_10bfloat16_tEfNS_4arch4Sm80ELb0ELb0ELb0ELb0ELb1ELb0ELb1ELb1EEENS1_21CollectiveEpilogueFwdINS6_IJS8_SA_S9_EEENS6_IJNS7_ILi1EEESI_SI_EEESC_SE_Li256ELb0ELb1ELb1ELb0EEENS1_19SingleTileSchedulerILb0ELb1ELb1ELi128EEEEEEEEEvNT_6ParamsE)
        /*0048*/ 	.short	0x0210
        /*004a*/ 	.short	0x0418


	//----- nvinfo : EIATTR_SW_WAR
	.align		4
.L_236:
        /*004c*/ 	.byte	0x04, 0x36
        /*004e*/ 	.short	(.L_238 - .L_237)
.L_237:
        /*0050*/ 	.word	0x00000008
.L_238:


//--------------------- .nv.info._ZN7cutlass13device_kernelIN5flash19enable_sm80_to_sm89INS1_16FlashAttnFwdSm80INS1_25CollectiveMainloopFwdSm80ILi8ELi2ELb0EN4cute5tupleIJNS5_1CILi128EEENS7_ILi64EEENS7_ILi192EEEEEELi192ENS_10bfloat16_tEfNS_4arch4Sm80ELb0ELb0ELb0ELb1ELb1ELb0ELb1ELb1EEENS1_21CollectiveEpilogueFwdINS6_IJS8_SA_S9_EEENS6_IJNS7_ILi1EEESI_SI_EEESC_SE_Li256ELb1ELb1ELb1ELb0EEENS1_36VarlenDynamicPersistentTileSchedulerILi128ELi64ELi256ELi256ELb1ELb1ELb0ELb0ELb1ELb1EEEEEEEEEvNT_6ParamsE --------------------------
	.section	.nv.info._ZN7cutlass13device_kernelIN5flash19enable_sm80_to_sm89INS1_16FlashAttnFwdSm80INS1_25CollectiveMainloopFwdSm80ILi8ELi2ELb0EN4cute5tupleIJNS5_1CILi128EEENS7_ILi64EEENS7_ILi192EEEEEELi192ENS_10bfloat16_tEfNS_4arch4Sm80ELb0ELb0ELb0ELb1ELb1ELb0ELb1ELb1EEENS1_21CollectiveEpilogueFwdINS6_IJS8_SA_S9_EEENS6_IJNS7_ILi1EEESI_SI_EEESC_SE_Li256ELb1ELb1ELb1ELb0EEENS1_36VarlenDynamicPersistentTileSchedulerILi128ELi64ELi256ELi256ELb1ELb1ELb0ELb0ELb1ELb1EEEEEEEEEvNT_6ParamsE,"",@"SHT_CUDA_INFO"
	.sectionflags	@""
	.align	4


	//----- nvinfo : EIATTR_CUDA_API_VERSION
	.align		4
        /*0000*/ 	.byte	0x04, 0x37
        /*0002*/ 	.short	(.L_240 - .L_239)
.L_239:
        /*0004*/ 	.word	0x00000082


	//----- nvinfo : EIATTR_KPARAM_INFO
	.align		4
.L_240:
        /*0008*/ 	.byte	0x04, 0x17
        /*000a*/ 	.short	(.L_242 - .L_241)
.L_241:
        /*000c*/ 	.word	0x00000000
        /*0010*/ 	.short	0x0000
        /*0012*/ 	.short	0x0000
        /*0014*/ 	.byte	0x00, 0xf0, 0xe1, 0x10


	//----- nvinfo : EIATTR_SPARSE_MMA_MASK
	.align		4
.L_242:
        /*0018*/ 	.byte	0x03, 0x50
        /*001a*/ 	.short	0x0000


	//----- nvinfo : EIATTR_MAXREG_COUNT
	.align		4
        /*001c*/ 	.byte	0x03, 0x1b
        /*001e*/ 	.short	0x00ff


	//----- nvinfo : EIATTR_MERCURY_ISA_VERSION
	.align		4
        /*0020*/ 	.byte	0x03, 0x5f
        /*0022*/ 	.short	0x0101


	//----- nvinfo : EIATTR_EXIT_INSTR_OFFSETS
	.align		4
        /*0024*/ 	.byte	0x04, 0x1c
        /*0026*/ 	.short	(.L_244 - .L_243)


	//   ....[0]....
.L_243:
        /*0028*/ 	.word	0x00000010


	//----- nvinfo : EIATTR_MAX_THREADS
	.align		4
.L_244:
        /*002c*/ 	.byte	0x04, 0x05
        /*002e*/ 	.short	(.L_246 - .L_245)
.L_245:
        /*0030*/ 	.word	0x00000100
        /*0034*/ 	.word	0x00000001
        /*0038*/ 	.word	0x00000001


	//----- nvinfo : EIATTR_CBANK_PARAM_SIZE
	.align		4
.L_246:
        /*003c*/ 	.byte	0x03, 0x19
        /*003e*/ 	.short	0x0438


	//----- nvinfo : EIATTR_PARAM_CBANK
	.align		4
        /*0040*/ 	.byte	0x04, 0x0a
        /*0042*/ 	.short	(.L_248 - .L_247)
	.align		4
.L_247:
        /*0044*/ 	.word	index@(.nv.constant0._ZN7cutlass13device_kernelIN5flash19enable_sm80_to_sm89INS1_16FlashAttnFwdSm80INS1_25CollectiveMainloopFwdSm80ILi8ELi2ELb0EN4cute5tupleIJNS5_1CILi128EEENS7_ILi64EEENS7_ILi192EEEEEELi192ENS_10bfloat16_tEfNS_4arch4Sm80ELb0ELb0ELb0ELb1ELb1ELb0ELb1ELb1EEENS1_21CollectiveEpilogueFwdINS6_IJS8_SA_S9_EEENS6_IJNS7_ILi1EEESI_SI_EEESC_SE_Li256ELb1ELb1ELb1ELb0EEENS1_36VarlenDynamicPersistentTileSchedulerILi128ELi64ELi256ELi256ELb1ELb1ELb0ELb0ELb1ELb1EEEEEEEEEvNT_6ParamsE)
        /*0048*/ 	.short	0x0210
        /*004a*/ 	.short	0x0438


	//----- nvinfo : EIATTR_SW_WAR
	.align		4
.L_248:
        /*004c*/ 	.byte	0x04, 0x36
        /*004e*/ 	.short	(.L_250 - .L_249)
.L_249:
        /*0050*/ 	.word	0x00000008
.L_250:


//--------------------- .nv.info._ZN7cutlass13device_kernelIN5flash19enable_sm80_to_sm89INS1_16FlashAttnFwdSm80INS1_25CollectiveMainloopFwdSm80ILi8ELi2ELb0EN4cute5tupleIJNS5_1CILi128EEENS7_ILi64EEENS7_ILi192EEEEEELi192ENS_10bfloat16_tEfNS_4arch4Sm80ELb0ELb0ELb0ELb1ELb1ELb1ELb1ELb1EEENS1_21CollectiveEpilogueFwdINS6_IJS8_SA_S9_EEENS6_IJNS7_ILi1EEESI_SI_EEESC_SE_Li256ELb1ELb1ELb1ELb0EEENS1_36VarlenDynamicPersistentTileSchedulerILi128ELi64ELi256ELi256ELb1ELb1ELb0ELb0ELb1ELb1EEEEEEEEEvNT_6ParamsE --------------------------
	.section	.nv.info._ZN7cutlass13device_kernelIN5flash19enable_sm80_to_sm89INS1_16FlashAttnFwdSm80INS1_25CollectiveMainloopFwdSm80ILi8ELi2ELb0EN4cute5tupleIJNS5_1CILi128EEENS7_ILi64EEENS7_ILi192EEEEEELi192ENS_10bfloat16_tEfNS_4arch4Sm80ELb0ELb0ELb0ELb1ELb1ELb1ELb1ELb1EEENS1_21CollectiveEpilogueFwdINS6_IJS8_SA_S9_EEENS6_IJNS7_ILi1EEESI_SI_EEESC_SE_Li256ELb1ELb1ELb1ELb0EEENS1_36VarlenDynamicPersistentTileSchedulerILi128ELi64ELi256ELi256ELb1ELb1ELb0ELb0ELb1ELb1EEEEEEEEEvNT_6ParamsE,"",@"SHT_CUDA_INFO"
	.sectionflags	@""
	.align	4


	//----- nvinfo : EIATTR_CUDA_API_VERSION
	.align		4
        /*0000*/ 	.byte	0x04, 0x37
        /*0002*/ 	.short	(.L_252 - .L_251)
.L_251:
        /*0004*/ 	.word	0x00000082


	//----- nvinfo : EIATTR_KPARAM_INFO
	.align		4
.L_252:
        /*0008*/ 	.byte	0x04, 0x17
        /*000a*/ 	.short	(.L_254 - .L_253)
.L_253:
        /*000c*/ 	.word	0x00000000
        /*0010*/ 	.short	0x0000
        /*0012*/ 	.short	0x0000
        /*0014*/ 	.byte	0x00, 0xf0, 0xe1, 0x10


	//----- nvinfo : EIATTR_SPARSE_MMA_MASK
	.align		4
.L_254:
        /*0018*/ 	.byte	0x03, 0x50
        /*001a*/ 	.short	0x0000


	//----- nvinfo : EIATTR_MAXREG_COUNT
	.align		4
        /*001c*/ 	.byte	0x03, 0x1b
        /*001e*/ 	.short	0x00ff


	//----- nvinfo : EIATTR_MERCURY_ISA_VERSION
	.align		4
        /*0020*/ 	.byte	0x03, 0x5f
        /*0022*/ 	.short	0x0101


	//----- nvinfo : EIATTR_EXIT_INSTR_OFFSETS
	.align		4
        /*0024*/ 	.byte	0x04, 0x1c
        /*0026*/ 	.short	(.L_256 - .L_255)


	//   ....[0]....
.L_255:
        /*0028*/ 	.word	0x00000010


	//----- nvinfo : EIATTR_MAX_THREADS
	.align		4
.L_256:
        /*002c*/ 	.byte	0x04, 0x05
        /*002e*/ 	.short	(.L_258 - .L_257)
.L_257:
        /*0030*/ 	.word	0x00000100
        /*0034*/ 	.word	0x00000001
        /*0038*/ 	.word	0x00000001


	//----- nvinfo : EIATTR_CBANK_PARAM_SIZE
	.align		4
.L_258:
        /*003c*/ 	.byte	0x03, 0x19
        /*003e*/ 	.short	0x0438


	//----- nvinfo : EIATTR_PARAM_CBANK
	.align		4
        /*0040*/ 	.byte	0x04, 0x0a
        /*0042*/ 	.short	(.L_260 - .L_259)
	.align		4
.L_259:
        /*0044*/ 	.word	index@(.nv.constant0._ZN7cutlass13device_kernelIN5flash19enable_sm80_to_sm89INS1_16FlashAttnFwdSm80INS1_25CollectiveMainloopFwdSm80ILi8ELi2ELb0EN4cute5tupleIJNS5_1CILi128EEENS7_ILi64EEENS7_ILi192EEEEEELi192ENS_10bfloat16_tEfNS_4arch4Sm80ELb0ELb0ELb0ELb1ELb1ELb1ELb1ELb1EEENS1_21CollectiveEpilogueFwdINS6_IJS8_SA_S9_EEENS6_IJNS7_ILi1EEESI_SI_EEESC_SE_Li256ELb1ELb1ELb1ELb0EEENS1_36VarlenDynamicPersistentTileSchedulerILi128ELi64ELi256ELi256ELb1ELb1ELb0ELb0ELb1ELb1EEEEEEEEEvNT_6ParamsE)
        /*0048*/ 	.short	0x0210
        /*004a*/ 	.short	0x0438


	//----- nvinfo : EIATTR_SW_WAR
	.align		4
.L_260:
        /*004c*/ 	.byte	0x04, 0x36
        /*004e*/ 	.short	(.L_262 - .L_261)
.L_261:
        /*0050*/ 	.word	0x00000008
.L_262:


//--------------------- .nv.info._ZN7cutlass13device_kernelIN5flash19enable_sm80_to_sm89INS1_16FlashAttnFwdSm80INS1_25CollectiveMainloopFwdSm80ILi8ELi2ELb0EN4cute5tupleIJNS5_1CILi128EEENS7_ILi64EEENS7_ILi192EEEEEELi192ENS_10bfloat16_tEfNS_4arch4Sm80ELb0ELb1ELb0ELb0ELb1ELb0ELb1ELb1EEENS1_21CollectiveEpilogueFwdINS6_IJS8_SA_S9_EEENS6_IJNS7_ILi1EEESI_SI_EEESC_SE_Li256ELb0ELb1ELb1ELb0EEENS1_19SingleTileSchedulerILb0ELb1ELb1ELi128EEEEEEEEEvNT_6ParamsE --------------------------
	.section	.nv.info._ZN7cutlass13device_kernelIN5flash19enable_sm80_to_sm89INS1_16FlashAttnFwdSm80INS1_25CollectiveMainloopFwdSm80ILi8ELi2ELb0EN4cute5tupleIJNS5_1CILi128EEENS7_ILi64EEENS7_ILi192EEEEEELi192ENS_10bfloat16_tEfNS_4arch4Sm80ELb0ELb1ELb0ELb0ELb1ELb0ELb1ELb1EEENS1_21CollectiveEpilogueFwdINS6_IJS8_SA_S9_EEENS6_IJNS7_ILi1EEESI_SI_EEESC_SE_Li256ELb0ELb1ELb1ELb0EEENS1_19SingleTileSchedulerILb0ELb1ELb1ELi128EEEEEEEEEvNT_6ParamsE,"",@"SHT_CUDA_INFO"
	.sectionflags	@""
	.align	4


	//----- nvinfo : EIATTR_CUDA_API_VERSION
	.align		4
        /*0000*/ 	.byte	0x04, 0x37
        /*0002*/ 	.short	(.L_264 - .L_263)
.L_263:
        /*0004*/ 	.word	0x00000082


	//----- nvinfo : EIATTR_KPARAM_INFO
	.align		4
.L_264:
        /*0008*/ 	.byte	0x04, 0x17
        /*000a*/ 	.short	(.L_266 - .L_265)
.L_265:
        /*000c*/ 	.word	0x00000000
        /*0010*/ 	.short	0x0000
        /*0012*/ 	.short	0x0000
        /*0014*/ 	.byte	0x00, 0xf0, 0x61, 0x10


	//----- nvinfo : EIATTR_SPARSE_MMA_MASK
	.align		4
.L_266:
        /*0018*/ 	.byte	0x03, 0x50
        /*001a*/ 	.short	0x0000


	//----- nvinfo : EIATTR_MAXREG_COUNT
	.align		4
        /*001c*/ 	.byte	0x03, 0x1b
        /*001e*/ 	.short	0x00ff


	//----- nvinfo : EIATTR_MERCURY_ISA_VERSION
	.align		4
        /*0020*/ 	.byte	0x03, 0x5f
        /*0022*/ 	.short	0x0101


	//----- nvinfo : EIATTR_EXIT_INSTR_OFFSETS
	.align		4
        /*0024*/ 	.byte	0x04, 0x1c
        /*0026*/ 	.short	(.L_268 - .L_267)


	//   ....[0]....
.L_267:
        /*0028*/ 	.word	0x00000010


	//----- nvinfo : EIATTR_MAX_THREADS
	.align		4
.L_268:
        /*002c*/ 	.byte	0x04, 0x05
        /*002e*/ 	.short	(.L_270 - .L_269)
.L_269:
        /*0030*/ 	.word	0x00000100
        /*0034*/ 	.word	0x00000001
        /*0038*/ 	.word	0x00000001


	//----- nvinfo : EIATTR_CBANK_PARAM_SIZE
	.align		4
.L_270:
        /*003c*/ 	.byte	0x03, 0x19
        /*003e*/ 	.short	0x0418


	//----- nvinfo : EIATTR_PARAM_CBANK
	.align		4
        /*0040*/ 	.byte	0x04, 0x0a
        /*0042*/ 	.short	(.L_272 - .L_271)
	.align		4
.L_271:
        /*0044*/ 	.word	index@(.nv.constant0._ZN7cutlass13device_kernelIN5flash19enable_sm80_to_sm89INS1_16FlashAttnFwdSm80INS1_25CollectiveMainloopFwdSm80ILi8ELi2ELb0EN4cute5tupleIJNS5_1CILi128EEENS7_ILi64EEENS7_ILi192EEEEEELi192ENS_10bfloat16_tEfNS_4arch4Sm80ELb0ELb1ELb0ELb0ELb1ELb0ELb1ELb1EEENS1_21CollectiveEpilogueFwdINS6_IJS8_SA_S9_EEENS6_IJNS7_ILi1EEESI_SI_EEESC_SE_Li256ELb0ELb1ELb1ELb0EEENS1_19SingleTileSchedulerILb0ELb1ELb1ELi128EEEEEEEEEvNT_6ParamsE)
        /*0048*/ 	.short	0x0210
        /*004a*/ 	.short	0x0418


	//----- nvinfo : EIATTR_SW_WAR
	.align		4
.L_272:
        /*004c*/ 	.byte	0x04, 0x36
        /*004e*/ 	.short	(.L_274 - .L_273)
.L_273:
        /*0050*/ 	.word	0x00000008
.L_274:


//--------------------- .nv.info._ZN7cutlass13device_kernelIN5flash19enable_sm80_to_sm89INS1_16FlashAttnFwdSm80INS1_25CollectiveMainloopFwdSm80ILi8ELi2ELb0EN4cute5tupleIJNS5_1CILi128EEENS7_ILi64EEENS7_ILi192EEEEEELi192ENS_10bfloat16_tEfNS_4arch4Sm80ELb0ELb1ELb0ELb1ELb1ELb0ELb1ELb1EEENS1_21CollectiveEpilogueFwdINS6_IJS8_SA_S9_EEENS6_IJNS7_ILi1EEESI_SI_EEESC_SE_Li256ELb1ELb1ELb1ELb0EEENS1_36VarlenDynamicPersistentTileSchedulerILi128ELi64ELi256ELi256ELb1ELb1ELb0ELb1ELb0ELb1EEEEEEEEEvNT_6ParamsE --------------------------
	.section	.nv.info._ZN7cutlass13device_kernelIN5flash19enable_sm80_to_sm89INS1_16FlashAttnFwdSm80INS1_25CollectiveMainloopFwdSm80ILi8ELi2ELb0EN4cute5tupleIJNS5_1CILi128EEENS7_ILi64EEENS7_ILi192EEEEEELi192ENS_10bfloat16_tEfNS_4arch4Sm80ELb0ELb1ELb0ELb1ELb1ELb0ELb1ELb1EEENS1_21CollectiveEpilogueFwdINS6_IJS8_SA_S9_EEENS6_IJNS7_ILi1EEESI_SI_EEESC_SE_Li256ELb1ELb1ELb1ELb0EEENS1_36VarlenDynamicPersistentTileSchedulerILi128ELi64ELi256ELi256ELb1ELb1ELb0ELb1ELb0ELb1EEEEEEEEEvNT_6ParamsE,"",@"SHT_CUDA_INFO"
	.sectionflags	@""
	.align	4


	//----- nvinfo : EIATTR_CUDA_API_VERSION
	.align		4
        /*0000*/ 	.byte	0x04, 0x37
        /*0002*/ 	.short	(.L_276 - .L_275)
.L_275:
        /*0004*/ 	.word	0x00000082


	//----- nvinfo : EIATTR_KPARAM_INFO
	.align		4
.L_276:
        /*0008*/ 	.byte	0x04, 0x17
        /*000a*/ 	.short	(.L_278 - .L_277)
.L_277:
        /*000c*/ 	.word	0x00000000
        /*0010*/ 	.short	0x0000
        /*0012*/ 	.short	0x0000
        /*0014*/ 	.byte	0x00, 0xf0, 0xe1, 0x10


	//----- nvinfo : EIATTR_SPARSE_MMA_MASK
	.align		4
.L_278:
        /*0018*/ 	.byte	0x03, 0x50
        /*001a*/ 	.short	0x0000


	//----- nvinfo : EIATTR_MAXREG_COUNT
	.align		4
        /*001c*/ 	.byte	0x03, 0x1b
        /*001e*/ 	.short	0x00ff


	//----- nvinfo : EIATTR_MERCURY_ISA_VERSION
	.align		4
        /*0020*/ 	.byte	0x03, 0x5f
        /*0022*/ 	.short	0x0101


	//----- nvinfo : EIATTR_EXIT_INSTR_OFFSETS
	.align		4
        /*0024*/ 	.byte	0x04, 0x1c
        /*0026*/ 	.short	(.L_280 - .L_279)


	//   ....[0]....
.L_279:
        /*0028*/ 	.word	0x00000010


	//----- nvinfo : EIATTR_MAX_THREADS
	.align		4
.L_280:
        /*002c*/ 	.byte	0x04, 0x05
        /*002e*/ 	.short	(.L_282 - .L_281)
.L_281:
        /*0030*/ 	.word	0x00000100
        /*0034*/ 	.word	0x00000001
        /*0038*/ 	.word	0x00000001


	//----- nvinfo : EIATTR_CBANK_PARAM_SIZE
	.align		4
.L_282:
        /*003c*/ 	.byte	0x03, 0x19
        /*003e*/ 	.short	0x0438


	//----- nvinfo : EIATTR_PARAM_CBANK
	.align		4
        /*0040*/ 	.byte	0x04, 0x0a
        /*0042*/ 	.short	(.L_284 - .L_283)
	.align		4
.L_283:
        /*0044*/ 	.word	index@(.nv.constant0._ZN7cutlass13device_kernelIN5flash19enable_sm80_to_sm89INS1_16FlashAttnFwdSm80INS1_25CollectiveMainloopFwdSm80ILi8ELi2ELb0EN4cute5tupleIJNS5_1CILi128EEENS7_ILi64EEENS7_ILi192EEEEEELi192ENS_10bfloat16_tEfNS_4arch4Sm80ELb0ELb1ELb0ELb1ELb1ELb0ELb1ELb1EEENS1_21CollectiveEpilogueFwdINS6_IJS8_SA_S9_EEENS6_IJNS7_ILi1EEESI_SI_EEESC_SE_Li256ELb1ELb1ELb1ELb0EEENS1_36VarlenDynamicPersistentTileSchedulerILi128ELi64ELi256ELi256ELb1ELb1ELb0ELb1ELb0ELb1EEEEEEEEEvNT_6ParamsE)
        /*0048*/ 	.short	0x0210
        /*004a*/ 	.short	0x0438


	//----- nvinfo : EIATTR_SW_WAR
	.align		4
.L_284:
        /*004c*/ 	.byte	0x04, 0x36
        /*004e*/ 	.short	(.L_286 - .L_285)
.L_285:
        /*0050*/ 	.word	0x00000008
.L_286:


//--------------------- .nv.info._ZN7cutlass13device_kernelIN5flash19enable_sm80_to_sm89INS1_16FlashAttnFwdSm80INS1_25CollectiveMainloopFwdSm80ILi8ELi2ELb0EN4cute5tupleIJNS5_1CILi128EEENS7_ILi64EEENS7_ILi192EEEEEELi192ENS_10bfloat16_tEfNS_4arch4Sm80ELb0ELb1ELb0ELb1ELb1ELb1ELb1ELb1EEENS1_21CollectiveEpilogueFwdINS6_IJS8_SA_S9_EEENS6_IJNS7_ILi1EEESI_SI_EEESC_SE_Li256ELb1ELb1ELb1ELb0EEENS1_36VarlenDynamicPersistentTileSchedulerILi128ELi64ELi256ELi256ELb1ELb1ELb0ELb1ELb0ELb1EEEEEEEEEvNT_6ParamsE --------------------------
	.section	.nv.info._ZN7cutlass13device_kernelIN5flash19enable_sm80_to_sm89INS1_16FlashAttnFwdSm80INS1_25CollectiveMainloopFwdSm80ILi8ELi2ELb0EN4cute5tupleIJNS5_1CILi128EEENS7_ILi64EEENS7_ILi192EEEEEELi192ENS_10bfloat16_tEfNS_4arch4Sm80ELb0ELb1ELb0ELb1ELb1ELb1ELb1ELb1EEENS1_21CollectiveEpilogueFwdINS6_IJS8_SA_S9_EEENS6_IJNS7_ILi1EEESI_SI_EEESC_SE_Li256ELb1ELb1ELb1ELb0EEENS1_36VarlenDynamicPersistentTileSchedulerILi128ELi64ELi256ELi256ELb1ELb1ELb0ELb1ELb0ELb1EEEEEEEEEvNT_6ParamsE,"",@"SHT_CUDA_INFO"
	.sectionflags	@""
	.align	4


	//----- nvinfo : EIATTR_CUDA_API_VERSION
	.align		4
        /*0000*/ 	.byte	0x04, 0x37
        /*0002*/ 	.short	(.L_288 - .L_287)
.L_287:
        /*0004*/ 	.word	0x00000082


	//----- nvinfo : EIATTR_KPARAM_INFO
	.align		4
.L_288:
        /*0008*/ 	.byte	0x04, 0x17
        /*000a*/ 	.short	(.L_290 - .L_289)
.L_289:
        /*000c*/ 	.word	0x00000000
        /*0010*/ 	.short	0x0000
        /*0012*/ 	.short	0x0000
        /*0014*/ 	.byte	0x00, 0xf0, 0xe1, 0x10


	//----- nvinfo : EIATTR_SPARSE_MMA_MASK
	.align		4
.L_290:
        /*0018*/ 	.byte	0x03, 0x50
        /*001a*/ 	.short	0x0000


	//----- nvinfo : EIATTR_MAXREG_COUNT
	.align		4
        /*001c*/ 	.byte	0x03, 0x1b
        /*001e*/ 	.short	0x00ff


	//----- nvinfo : EIATTR_MERCURY_ISA_VERSION
	.align		4
        /*0020*/ 	.byte	0x03, 0x5f
        /*0022*/ 	.short	0x0101


	//----- nvinfo : EIATTR_EXIT_INSTR_OFFSETS
	.align		4
        /*0024*/ 	.byte	0x04, 0x1c
        /*0026*/ 	.short	(.L_292 - .L_291)


	//   ....[0]....
.L_291:
        /*0028*/ 	.word	0x00000010


	//----- nvinfo : EIATTR_MAX_THREADS
	.align		4
.L_292:
        /*002c*/ 	.byte	0x04, 0x05
        /*002e*/ 	.short	(.L_294 - .L_293)
.L_293:
        /*0030*/ 	.word	0x00000100
        /*0034*/ 	.word	0x00000001
        /*0038*/ 	.word	0x00000001


	//----- nvinfo : EIATTR_CBANK_PARAM_SIZE
	.align		4
.L_294:
        /*003c*/ 	.byte	0x03, 0x19
        /*003e*/ 	.short	0x0438


	//----- nvinfo : EIATTR_PARAM_CBANK
	.align		4
        /*0040*/ 	.byte	0x04, 0x0a
        /*0042*/ 	.short	(.L_296 - .L_295)
	.align		4
.L_295:
        /*0044*/ 	.word	index@(.nv.constant0._ZN7cutlass13device_kernelIN5flash19enable_sm80_to_sm89INS1_16FlashAttnFwdSm80INS1_25CollectiveMainloopFwdSm80ILi8ELi2ELb0EN4cute5tupleIJNS5_1CILi128EEENS7_ILi64EEENS7_ILi192EEEEEELi192ENS_10bfloat16_tEfNS_4arch4Sm80ELb0ELb1ELb0ELb1ELb1ELb1ELb1ELb1EEENS1_21CollectiveEpilogueFwdINS6_IJS8_SA_S9_EEENS6_IJNS7_ILi1EEESI_SI_EEESC_SE_Li256ELb1ELb1ELb1ELb0EEENS1_36VarlenDynamicPersistentTileSchedulerILi128ELi64ELi256ELi256ELb1ELb1ELb0ELb1ELb0ELb1EEEEEEEEEvNT_6ParamsE)
        /*0048*/ 	.short	0x0210
        /*004a*/ 	.short	0x0438


	//----- nvinfo : EIATTR_SW_WAR
	.align		4
.L_296:
        /*004c*/ 	.byte	0x04, 0x36
        /*004e*/ 	.short	(.L_298 - .L_297)
.L_297:
        /*0050*/ 	.word	0x00000008
.L_298:


//--------------------- .nv.info._ZN7cutlass13device_kernelIN5flash19enable_sm80_to_sm89INS1_16FlashAttnFwdSm80INS1_25CollectiveMainloopFwdSm80ILi8ELi2ELb0EN4cute5tupleIJNS5_1CILi128EEENS7_ILi64EEENS7_ILi192EEEEEELi192ENS_10bfloat16_tEfNS_4arch4Sm80ELb1ELb0ELb0ELb0ELb1ELb0ELb1ELb1EEENS1_21CollectiveEpilogueFwdINS6_IJS8_SA_S9_EEENS6_IJNS7_ILi1EEESI_SI_EEESC_SE_Li256ELb0ELb1ELb1ELb0EEENS1_30DynamicPersistentTileSchedulerILi256ELi256ELb1ELb1ELb0EEEEEEEEEvNT_6ParamsE --------------------------
	.section	.nv.info._ZN7cutlass13device_kernelIN5flash19enable_sm80_to_sm89INS1_16FlashAttnFwdSm80INS1_25CollectiveMainloopFwdSm80ILi8ELi2ELb0EN4cute5tupleIJNS5_1CILi128EEENS7_ILi64EEENS7_ILi192EEEEEELi192ENS_10bfloat16_tEfNS_4arch4Sm80ELb1ELb0ELb0ELb0ELb1ELb0ELb1ELb1EEENS1_21CollectiveEpilogueFwdINS6_IJS8_SA_S9_EEENS6_IJNS7_ILi1EEESI_SI_EEESC_SE_Li256ELb0ELb1ELb1ELb0EEENS1_30DynamicPersistentTileSchedulerILi256ELi256ELb1ELb1ELb0EEEEEEEEEvNT_6ParamsE,"",@"SHT_CUDA_INFO"
	.sectionflags	@""
	.align	4


	//----- nvinfo : EIATTR_CUDA_API_VERSION
	.align		4
        /*0000*/ 	.byte	0x04, 0x37
        /*0002*/ 	.short	(.L_300 - .L_299)
.L_299:
        /*0004*/ 	.word	0x00000082


	//----- nvinfo : EIATTR_KPARAM_INFO
	.align		4
.L_300:
        /*0008*/ 	.byte	0x04, 0x17
        /*000a*/ 	.short	(.L_302 - .L_301)
.L_301:
        /*000c*/ 	.word	0x00000000
        /*0010*/ 	.short	0x0000
        /*0012*/ 	.short	0x0000
        /*0014*/ 	.byte	0x00, 0xf0, 0xa1, 0x10


	//----- nvinfo : EIATTR_SPARSE_MMA_MASK
	.align		4
.L_302:
        /*0018*/ 	.byte	0x03, 0x50
        /*001a*/ 	.short	0x0000


	//----- nvinfo : EIATTR_MAXREG_COUNT
	.align		4
        /*001c*/ 	.byte	0x03, 0x1b
        /*001e*/ 	.short	0x00ff


	//----- nvinfo : EIATTR_MERCURY_ISA_VERSION
	.align		4
        /*0020*/ 	.byte	0x03, 0x5f
        /*0022*/ 	.short	0x0101


	//----- nvinfo : EIATTR_EXIT_INSTR_OFFSETS
	.align		4
        /*0024*/ 	.byte	0x04, 0x1c
        /*0026*/ 	.short	(.L_304 - .L_303)


	//   ....[0]....
.L_303:
        /*0028*/ 	.word	0x00000010


	//----- nvinfo : EIATTR_MAX_THREADS
	.align		4
.L_304:
        /*002c*/ 	.byte	0x04, 0x05
        /*002e*/ 	.short	(.L_306 - .L_305)
.L_305:
        /*0030*/ 	.word	0x00000100
        /*0034*/ 	.word	0x00000001
        /*0038*/ 	.word	0x00000001


	//----- nvinfo : EIATTR_CBANK_PARAM_SIZE
	.align		4
.L_306:
        /*003c*/ 	.byte	0x03, 0x19
        /*003e*/ 	.short	0x0428


	//----- nvinfo : EIATTR_PARAM_CBANK
	.align		4
        /*0040*/ 	.byte	0x04, 0x0a
        /*0042*/ 	.short	(.L_308 - .L_307)
	.align		4
.L_307:
        /*0044*/ 	.word	index@(.nv.constant0._ZN7cutlass13device_kernelIN5flash19enable_sm80_to_sm89INS1_16FlashAttnFwdSm80INS1_25CollectiveMainloopFwdSm80ILi8ELi2ELb0EN4cute5tupleIJNS5_1CILi128EEENS7_ILi64EEENS7_ILi192EEEEEELi192ENS_10bfloat16_tEfNS_4arch4Sm80ELb1ELb0ELb0ELb0ELb1ELb0ELb1ELb1EEENS1_21CollectiveEpilogueFwdINS6_IJS8_SA_S9_EEENS6_IJNS7_ILi1EEESI_SI_EEESC_SE_Li256ELb0ELb1ELb1ELb0EEENS1_30DynamicPersistentTileSchedulerILi256ELi256ELb1ELb1ELb0EEEEEEEEEvNT_6ParamsE)
        /*0048*/ 	.short	0x0210
        /*004a*/ 	.short	0x0428


	//----- nvinfo : EIATTR_SW_WAR
	.align		4
.L_308:
        /*004c*/ 	.byte	0x04, 0x36
        /*004e*/ 	.short	(.L_310 - .L_309)
.L_309:
        /*0050*/ 	.word	0x00000008
.L_310:


//--------------------- .nv.info._ZN7cutlass13device_kernelIN5flash19enable_sm80_to_sm89INS1_16FlashAttnFwdSm80INS1_25CollectiveMainloopFwdSm80ILi8ELi2ELb0EN4cute5tupleIJNS5_1CILi128EEENS7_ILi64EEENS7_ILi192EEEEEELi192ENS_10bfloat16_tEfNS_4arch4Sm80ELb1ELb0ELb0ELb1ELb1ELb0ELb1ELb1EEENS1_21CollectiveEpilogueFwdINS6_IJS8_SA_S9_EEENS6_IJNS7_ILi1EEESI_SI_EEESC_SE_Li256ELb1ELb1ELb1ELb0EEENS1_36VarlenDynamicPersistentTileSchedulerILi128ELi64ELi256ELi256ELb1ELb1ELb0ELb1ELb1ELb1EEEEEEEEEvNT_6ParamsE --------------------------
	.section	.nv.info._ZN7cutlass13device_kernelIN5flash19enable_sm80_to_sm89INS1_16FlashAttnFwdSm80INS1_25CollectiveMainloopFwdSm80ILi8ELi2ELb0EN4cute5tupleIJNS5_1CILi128EEENS7_ILi64EEENS7_ILi192EEEEEELi192ENS_10bfloat16_tEfNS_4arch4Sm80ELb1ELb0ELb0ELb1ELb1ELb0ELb1ELb1EEENS1_21CollectiveEpilogueFwdINS6_IJS8_SA_S9_EEENS6_IJNS7_ILi1EEESI_SI_EEESC_SE_Li256ELb1ELb1ELb1ELb0EEENS1_36VarlenDynamicPersistentTileSchedulerILi128ELi64ELi256ELi256ELb1ELb1ELb0ELb1ELb1ELb1EEEEEEEEEvNT_6ParamsE,"",@"SHT_CUDA_INFO"
	.sectionflags	@""
	.align	4


	//----- nvinfo : EIATTR_CUDA_API_VERSION
	.align		4
        /*0000*/ 	.byte	0x04, 0x37
        /*0002*/ 	.short	(.L_312 - .L_311)
.L_311:
        /*0004*/ 	.word	0x00000082


	//----- nvinfo : EIATTR_KPARAM_INFO
	.align		4
.L_312:
        /*0008*/ 	.byte	0x04, 0x17
        /*000a*/ 	.short	(.L_314 - .L_313)
.L_313:
        /*000c*/ 	.word	0x00000000
        /*0010*/ 	.short	0x0000
        /*0012*/ 	.short	0x0000
        /*0014*/ 	.byte	0x00, 0xf0, 0xe1, 0x10


	//----- nvinfo : EIATTR_SPARSE_MMA_MASK
	.align		4
.L_314:
        /*0018*/ 	.byte	0x03, 0x50
        /*001a*/ 	.short	0x0000


	//----- nvinfo : EIATTR_MAXREG_COUNT
	.align		4
        /*001c*/ 	.byte	0x03, 0x1b
        /*001e*/ 	.short	0x00ff


	//----- nvinfo : EIATTR_MERCURY_ISA_VERSION
	.align		4
        /*0020*/ 	.byte	0x03, 0x5f
        /*0022*/ 	.short	0x0101


	//----- nvinfo : EIATTR_EXIT_INSTR_OFFSETS
	.align		4
        /*0024*/ 	.byte	0x04, 0x1c
        /*0026*/ 	.short	(.L_316 - .L_315)


	//   ....[0]....
.L_315:
        /*0028*/ 	.word	0x00000010


	//----- nvinfo : EIATTR_MAX_THREADS
	.align		4
.L_316:
        /*002c*/ 	.byte	0x04, 0x05
        /*002e*/ 	.short	(.L_318 - .L_317)
.L_317:
        /*0030*/ 	.word	0x00000100
        /*0034*/ 	.word	0x00000001
        /*0038*/ 	.word	0x00000001


	//----- nvinfo : EIATTR_CBANK_PARAM_SIZE
	.align		4
.L_318:
        /*003c*/ 	.byte	0x03, 0x19
        /*003e*/ 	.short	0x0438


	//----- nvinfo : EIATTR_PARAM_CBANK
	.align		4
        /*0040*/ 	.byte	0x04, 0x0a
        /*0042*/ 	.short	(.L_320 - .L_319)
	.align		4
.L_319:
        /*0044*/ 	.word	index@(.nv.constant0._ZN7cutlass13device_kernelIN5flash19enable_sm80_to_sm89INS1_16FlashAttnFwdSm80INS1_25CollectiveMainloopFwdSm80ILi8ELi2ELb0EN4cute5tupleIJNS5_1CILi128EEENS7_ILi64EEENS7_ILi192EEEEEELi192ENS_10bfloat16_tEfNS_4arch4Sm80ELb1ELb0ELb0ELb1ELb1ELb0ELb1ELb1EEENS1_21CollectiveEpilogueFwdINS6_IJS8_SA_S9_EEENS6_IJNS7_ILi1EEESI_SI_EEESC_SE_Li256ELb1ELb1ELb1ELb0EEENS1_36VarlenDynamicPersistentTileSchedulerILi128ELi64ELi256ELi256ELb1ELb1ELb0ELb1ELb1ELb1EEEEEEEEEvNT_6ParamsE)
        /*0048*/ 	.short	0x0210
        /*004a*/ 	.short	0x0438


	//----- nvinfo : EIATTR_SW_WAR
	.align		4
.L_320:
        /*004c*/ 	.byte	0x04, 0x36
        /*004e*/ 	.short	(.L_322 - .L_321)
.L_321:
        /*0050*/ 	.word	0x00000008
.L_322:


//--------------------- .nv.info._ZN7cutlass13device_kernelIN5flash19enable_sm80_to_sm89INS1_16FlashAttnFwdSm80INS1_25CollectiveMainloopFwdSm80ILi8ELi2ELb0EN4cute5tupleIJNS5_1CILi128EEENS7_ILi64EEENS7_ILi192EEEEEELi192ENS_10bfloat16_tEfNS_4arch4Sm80ELb1ELb0ELb0ELb1ELb1ELb1ELb1ELb1EEENS1_21CollectiveEpilogueFwdINS6_IJS8_SA_S9_EEENS6_IJNS7_ILi1EEESI_SI_EEESC_SE_Li256ELb1ELb1ELb1ELb0EEENS1_36VarlenDynamicPersistentTileSchedulerILi128ELi64ELi256ELi256ELb1ELb1ELb0ELb1ELb1ELb1EEEEEEEEEvNT_6ParamsE --------------------------
	.section	.nv.info._ZN7cutlass13device_kernelIN5flash19enable_sm80_to_sm89INS1_16FlashAttnFwdSm80INS1_25CollectiveMainloopFwdSm80ILi8ELi2ELb0EN4cute5tupleIJNS5_1CILi128EEENS7_ILi64EEENS7_ILi192EEEEEELi192ENS_10bfloat16_tEfNS_4arch4Sm80ELb1ELb0ELb0ELb1ELb1ELb1ELb1ELb1EEENS1_21CollectiveEpilogueFwdINS6_IJS8_SA_S9_EEENS6_IJNS7_ILi1EEESI_SI_EEESC_SE_Li256ELb1ELb1ELb1ELb0EEENS1_36VarlenDynamicPersistentTileSchedulerILi128ELi64ELi256ELi256ELb1ELb1ELb0ELb1ELb1ELb1EEEEEEEEEvNT_6ParamsE,"",@"SHT_CUDA_INFO"
	.sectionflags	@""
	.align	4


	//----- nvinfo : EIATTR_CUDA_API_VERSION
	.align		4
        /*0000*/ 	.byte	0x04, 0x37
        /*0002*/ 	.short	(.L_324 - .L_323)
.L_323:
        /*0004*/ 	.word	0x00000082


	//----- nvinfo : EIATTR_KPARAM_INFO
	.align		4
.L_324:
        /*0008*/ 	.byte	0x04, 0x17
        /*000a*/ 	.short	(.L_326 - .L_325)
.L_325:
        /*000c*/ 	.word	0x00000000
        /*0010*/ 	.short	0x0000
        /*0012*/ 	.short	0x0000
        /*0014*/ 	.byte	0x00, 0xf0, 0xe1, 0x10


	//----- nvinfo : EIATTR_SPARSE_MMA_MASK
	.align		4
.L_326:
        /*0018*/ 	.byte	0x03, 0x50
        /*001a*/ 	.short	0x0000


	//----- nvinfo : EIATTR_MAXREG_COUNT
	.align		4
        /*001c*/ 	.byte	0x03, 0x1b
        /*001e*/ 	.short	0x00ff


	//----- nvinfo : EIATTR_MERCURY_ISA_VERSION
	.align		4
        /*0020*/ 	.byte	0x03, 0x5f
        /*0022*/ 	.short	0x0101


	//----- nvinfo : EIATTR_EXIT_INSTR_OFFSETS
	.align		4
        /*0024*/ 	.byte	0x04, 0x1c
        /*0026*/ 	.short	(.L_328 - .L_327)


	//   ....[0]....
.L_327:
        /*0028*/ 	.word	0x00000010


	//----- nvinfo : EIATTR_MAX_THREADS
	.align		4
.L_328:
        /*002c*/ 	.byte	0x04, 0x05
        /*002e*/ 	.short	(.L_330 - .L_329)
.L_329:
        /*0030*/ 	.word	0x00000100
        /*0034*/ 	.word	0x00000001
        /*0038*/ 	.word	0x00000001


	//----- nvinfo : EIATTR_CBANK_PARAM_SIZE
	.align		4
.L_330:
        /*003c*/ 	.byte	0x03, 0x19
        /*003e*/ 	.short	0x0438


	//----- nvinfo : EIATTR_PARAM_CBANK
	.align		4
        /*0040*/ 	.byte	0x04, 0x0a
        /*0042*/ 	.short	(.L_332 - .L_331)
	.align		4
.L_331:
        /*0044*/ 	.word	index@(.nv.constant0._ZN7cutlass13device_kernelIN5flash19enable_sm80_to_sm89INS1_16FlashAttnFwdSm80INS1_25CollectiveMainloopFwdSm80ILi8ELi2ELb0EN4cute5tupleIJNS5_1CILi128EEENS7_ILi64EEENS7_ILi192EEEEEELi192ENS_10bfloat16_tEfNS_4arch4Sm80ELb1ELb0ELb0ELb1ELb1ELb1ELb1ELb1EEENS1_21CollectiveEpilogueFwdINS6_IJS8_SA_S9_EEENS6_IJNS7_ILi1EEESI_SI_EEESC_SE_Li256ELb1ELb1ELb1ELb0EEENS1_36VarlenDynamicPersistentTileSchedulerILi128ELi64ELi256ELi256ELb1ELb1ELb0ELb1ELb1ELb1EEEEEEEEEvNT_6ParamsE)
        /*0048*/ 	.short	0x0210
        /*004a*/ 	.short	0x0438


	//----- nvinfo : EIATTR_SW_WAR
	.align		4
.L_332:
        /*004c*/ 	.byte	0x04, 0x36
        /*004e*/ 	.short	(.L_334 - .L_333)
.L_333:
        /*0050*/ 	.word	0x00000008
.L_334:


//--------------------- .nv.callgraph             --------------------------
	.section	.nv.callgraph,"",@"SHT_CUDA_CALLGRAPH"
	.align	4
	.sectionentsize	8
	.align		4
        /*0000*/ 	.word	0x00000000
	.align		4
        /*0004*/ 	.word	0xffffffff
	.align		4
        /*0008*/ 	.word	0x00000000
	.align		4
        /*000c*/ 	.word	0xfffffffe
	.align		4
        /*0010*/ 	.word	0x00000000
	.align		4
        /*0014*/ 	.word	0xfffffffd
	.align		4
        /*0018*/ 	.word	0x00000000
	.align		4
        /*001c*/ 	.word	0xfffffffc


//--------------------- .nv.constant4             --------------------------
	.section	.nv.constant4,"a",@progbits
	.align	8
	.align		8
.nv.constant4:
        /*0000*/ 	.dword	_ZN78_INTERNAL_7009d4ec_42_flash_fwd_hdim192_bf16_paged_split_sm80_cu_4cb42ef5_34054cuda3std3__45__cpo5beginE
	.align		8
        /*0008*/ 	.dword	_ZN78_INTERNAL_7009d4ec_42_flash_fwd_hdim192_bf16_paged_split_sm80_cu_4cb42ef5_34054cuda3std3__45__cpo3endE
	.align		8
        /*0010*/ 	.dword	_ZN78_INTERNAL_7009d4ec_42_flash_fwd_hdim192_bf16_paged_split_sm80_cu_4cb42ef5_34054cuda3std3__45__cpo6cbeginE
	.align		8
        /*0018*/ 	.dword	_ZN78_INTERNAL_7009d4ec_42_flash_fwd_hdim192_bf16_paged_split_sm80_cu_4cb42ef5_34054cuda3std3__45__cpo4cendE
	.align		8
        /*0020*/ 	.dword	_ZN78_INTERNAL_7009d4ec_42_flash_fwd_hdim192_bf16_paged_split_sm80_cu_4cb42ef5_34054cuda3std3__480_GLOBAL__N__7009d4ec_42_flash_fwd_hdim192_bf16_paged_split_sm80_cu_4cb42ef5_34056ignoreE
	.align		8
        /*0028*/ 	.dword	_ZN78_INTERNAL_7009d4ec_42_flash_fwd_hdim192_bf16_paged_split_sm80_cu_4cb42ef5_34054cuda3std3__419piecewise_constructE
	.align		8
        /*0030*/ 	.dword	_ZN78_INTERNAL_7009d4ec_42_flash_fwd_hdim192_bf16_paged_split_sm80_cu_4cb42ef5_34054cuda3std3__48in_placeE
	.align		8
        /*0038*/ 	.dword	_ZN78_INTERNAL_7009d4ec_42_flash_fwd_hdim192_bf16_paged_split_sm80_cu_4cb42ef5_34054cuda3std6ranges3__45__cpo4swapE
	.align		8
        /*0040*/ 	.dword	_ZN78_INTERNAL_7009d4ec_42_flash_fwd_hdim192_bf16_paged_split_sm80_cu_4cb42ef5_34054cuda3std6ranges3__45__cpo9iter_moveE
	.align		8
        /*0048*/ 	.dword	_ZN78_INTERNAL_7009d4ec_42_flash_fwd_hdim192_bf16_paged_split_sm80_cu_4cb42ef5_34054cute7productE
	.align		8
        /*0050*/ 	.dword	_ZN78_INTERNAL_7009d4ec_42_flash_fwd_hdim192_bf16_paged_split_sm80_cu_4cb42ef5_34054cute1_E


//--------------------- .text._ZN7cutlass13device_kernelIN5flash19enable_sm80_to_sm89INS1_16FlashAttnFwdSm80INS1_25CollectiveMainloopFwdSm80ILi8ELi1ELb0EN4cute5tupleIJNS5_1CILi128EEENS7_ILi64EEENS7_ILi192EEEEEELi192ENS_10bfloat16_tEfNS_4arch4Sm80ELb0ELb0ELb0ELb0ELb1ELb0ELb1ELb1EEENS1_21CollectiveEpilogueFwdINS6_IJS8_SA_S9_EEENS6_IJNS7_ILi1EEESI_SI_EEESC_SE_Li256ELb0ELb1ELb1ELb0EEENS1_19SingleTileSchedulerILb0ELb1ELb1ELi128EEEEEEEEEvNT_6ParamsE --------------------------
	.section	.text._ZN7cutlass13device_kernelIN5flash19enable_sm80_to_sm89INS1_16FlashAttnFwdSm80INS1_25CollectiveMainloopFwdSm80ILi8ELi1ELb0EN4cute5tupleIJNS5_1CILi128EEENS7_ILi64EEENS7_ILi192EEEEEELi192ENS_10bfloat16_tEfNS_4arch4Sm80ELb0ELb0ELb0ELb0ELb1ELb0ELb1ELb1EEENS1_21CollectiveEpilogueFwdINS6_IJS8_SA_S9_EEENS6_IJNS7_ILi1EEESI_SI_EEESC_SE_Li256ELb0ELb1ELb1ELb0EEENS1_19SingleTileSchedulerILb0ELb1ELb1ELi128EEEEEEEEEvNT_6ParamsE,"ax",@progbits
	.align	128
.text._ZN7cutlass13device_kernelIN5flash19enable_sm80_to_sm89INS1_16FlashAttnFwdSm80INS1_25CollectiveMainloopFwdSm80ILi8ELi1ELb0EN4cute5tupleIJNS5_1CILi128EEENS7_ILi64EEENS7_ILi192EEEEEELi192ENS_10bfloat16_tEfNS_4arch4Sm80ELb0ELb0ELb0ELb0ELb1ELb0ELb1ELb1EEENS1_21CollectiveEpilogueFwdINS6_IJS8_SA_S9_EEENS6_IJNS7_ILi1EEESI_SI_EEESC_SE_Li256ELb0ELb1ELb1ELb0EEENS1_19SingleTileSchedulerILb0ELb1ELb1ELi128EEEEEEEEEvNT_6ParamsE:
        .type           _ZN7cutlass13device_kernelIN5flash19enable_sm80_to_sm89INS1_16FlashAttnFwdSm80INS1_25CollectiveMainloopFwdSm80ILi8ELi1ELb0EN4cute5tupleIJNS5_1CILi128EEENS7_ILi64EEENS7_ILi192EEEEEELi192ENS_10bfloat16_tEfNS_4arch4Sm80ELb0ELb0ELb0ELb0ELb1ELb0ELb1ELb1EEENS1_21CollectiveEpilogueFwdINS6_IJS8_SA_S9_EEENS6_IJNS7_ILi1EEESI_SI_EEESC_SE_Li256ELb0ELb1ELb1ELb0EEENS1_19SingleTileSchedulerILb0ELb1ELb1ELi128EEEEEEEEEvNT_6ParamsE,@function
        .size           _ZN7cutlass13device_kernelIN5flash19enable_sm80_to_sm89INS1_16FlashAttnFwdSm80INS1_25CollectiveMainloopFwdSm80ILi8ELi1ELb0EN4cute5tupleIJNS5_1CILi128EEENS7_ILi64EEENS7_ILi192EEEEEELi192ENS_10bfloat16_tEfNS_4arch4Sm80ELb0ELb0ELb0ELb0ELb1ELb0ELb1ELb1EEENS1_21CollectiveEpilogueFwdINS6_IJS8_SA_S9_EEENS6_IJNS7_ILi1EEESI_SI_EEESC_SE_Li256ELb0ELb1ELb1ELb0EEENS1_19SingleTileSchedulerILb0ELb1ELb1ELi128EEEEEEEEEvNT_6ParamsE,(.L_x_18 - _ZN7cutlass13device_kernelIN5flash19enable_sm80_to_sm89INS1_16FlashAttnFwdSm80INS1_25CollectiveMainloopFwdSm80ILi8ELi1ELb0EN4cute5tupleIJNS5_1CILi128EEENS7_ILi64EEENS7_ILi192EEEEEELi192ENS_10bfloat16_tEfNS_4arch4Sm80ELb0ELb0ELb0ELb0ELb1ELb0ELb1ELb1EEENS1_21CollectiveEpilogueFwdINS6_IJS8_SA_S9_EEENS6_IJNS7_ILi1EEESI_SI_EEESC_SE_Li256ELb0ELb1ELb1ELb0EEENS1_19SingleTileSchedulerILb0ELb1ELb1ELi128EEEEEEEEEvNT_6ParamsE)
        .other          _ZN7cutlass13device_kernelIN5flash19enable_sm80_to_sm89INS1_16FlashAttnFwdSm80INS1_25CollectiveMainloopFwdSm80ILi8ELi1ELb0EN4cute5tupleIJNS5_1CILi128EEENS7_ILi64EEENS7_ILi192EEEEEELi192ENS_10bfloat16_tEfNS_4arch4Sm80ELb0ELb0ELb0ELb0ELb1ELb0ELb1ELb1EEENS1_21CollectiveEpilogueFwdINS6_IJS8_SA_S9_EEENS6_IJNS7_ILi1EEESI_SI_EEESC_SE_Li256ELb0ELb1ELb1ELb0EEENS1_19SingleTileSchedulerILb0ELb1ELb1ELi128EEEEEEEEEvNT_6ParamsE,@"STO_CUDA_ENTRY STV_DEFAULT"
_ZN7cutlass13device_kernelIN5flash19enable_sm80_to_sm89INS1_16FlashAttnFwdSm80INS1_25CollectiveMainloopFwdSm80ILi8ELi1ELb0EN4cute5tupleIJNS5_1CILi128EEENS7_ILi64EEENS7_ILi192EEEEEELi192ENS_10bfloat16_tEfNS_4arch4Sm80ELb0ELb0ELb0ELb0ELb1ELb0ELb1ELb1EEENS1_21CollectiveEpilogueFwdINS6_IJS8_SA_S9_EEENS6_IJNS7_ILi1EEESI_SI_EEESC_SE_Li256ELb0ELb1ELb1ELb0EEENS1_19SingleTileSchedulerILb0ELb1ELb1ELi128EEEEEEEEEvNT_6ParamsE:
[----:B------:R-:W-:Y:S01]  /*0000*/  LDC R1, c[0x0][0x28] ;  /* 0x00000a00ff017b82 */ /* 0x000fe20000000800 */
[----:B------:R-:W-:Y:S05]  /*0010*/  EXIT ;  /* 0x000000000000794d */ /* 0x000fea0003800000 */
.L_x_0:
[----:B------:R-:W-:-:S00]  /*0020*/  BRA `(.L_x_0) ;  /* 0xfffffffc00fc7947 */ /* 0x000fc0000383ffff */
[----:B------:R-:W-:-:S00]  /*0030*/  NOP ;  /* 0x0000000000007918 */ /* 0x000fc00000000000 */
        /* <DEDUP_REMOVED lines=12> */
.L_x_18:


//--------------------- .text._ZN7cutlass13device_kernelIN5flash19enable_sm80_to_sm89INS1_16FlashAttnFwdSm80INS1_25CollectiveMainloopFwdSm80ILi8ELi1ELb0EN4cute5tupleIJNS5_1CILi128EEENS7_ILi64EEENS7_ILi192EEEEEELi192ENS_10bfloat16_tEfNS_4arch4Sm80ELb0ELb0ELb0ELb1ELb1ELb0ELb1ELb1EEENS1_21CollectiveEpilogueFwdINS6_IJS8_SA_S9_EEENS6_IJNS7_ILi1EEESI_SI_EEESC_SE_Li256ELb1ELb1ELb1ELb0EEENS1_36VarlenDynamicPersistentTileSchedulerILi128ELi64ELi256ELi256ELb1ELb1ELb0ELb0ELb1ELb1EEEEEEEEEvNT_6ParamsE --------------------------
	.section	.text._ZN7cutlass13device_kernelIN5flash19enable_sm80_to_sm89INS1_16FlashAttnFwdSm80INS1_25CollectiveMainloopFwdSm80ILi8ELi1ELb0EN4cute5tupleIJNS5_1CILi128EEENS7_ILi64EEENS7_ILi192EEEEEELi192ENS_10bfloat16_tEfNS_4arch4Sm80ELb0ELb0ELb0ELb1ELb1ELb0ELb1ELb1EEENS1_21CollectiveEpilogueFwdINS6_IJS8_SA_S9_EEENS6_IJNS7_ILi1EEESI_SI_EEESC_SE_Li256ELb1ELb1ELb1ELb0EEENS1_36VarlenDynamicPersistentTileSchedulerILi128ELi64ELi256ELi256ELb1ELb1ELb0ELb0ELb1ELb1EEEEEEEEEvNT_6ParamsE,"ax",@progbits
	.align	128
.text._ZN7cutlass13device_kernelIN5flash19enable_sm80_to_sm89INS1_16FlashAttnFwdSm80INS1_25CollectiveMainloopFwdSm80ILi8ELi1ELb0EN4cute5tupleIJNS5_1CILi128EEENS7_ILi64EEENS7_ILi192EEEEEELi192ENS_10bfloat16_tEfNS_4arch4Sm80ELb0ELb0ELb0ELb1ELb1ELb0ELb1ELb1EEENS1_21CollectiveEpilogueFwdINS6_IJS8_SA_S9_EEENS6_IJNS7_ILi1EEESI_SI_EEESC_SE_Li256ELb1ELb1ELb1ELb0EEENS1_36VarlenDynamicPersistentTileSchedulerILi128ELi64ELi256ELi256ELb1ELb1ELb0ELb0ELb1ELb1EEEEEEEEEvNT_6ParamsE:
        .type           _ZN7cutlass13device_kernelIN5flash19enable_sm80_to_sm89INS1_16FlashAttnFwdSm80INS1_25CollectiveMainloopFwdSm80ILi8ELi1ELb0EN4cute5tupleIJNS5_1CILi128EEENS7_ILi64EEENS7_ILi192EEEEEELi192ENS_10bfloat16_tEfNS_4arch4Sm80ELb0ELb0ELb0ELb1ELb1ELb0ELb1ELb1EEENS1_21CollectiveEpilogueFwdINS6_IJS8_SA_S9_EEENS6_IJNS7_ILi1EEESI_SI_EEESC_SE_Li256ELb1ELb1ELb1ELb0EEENS1_36VarlenDynamicPersistentTileSchedulerILi128ELi64ELi256ELi256ELb1ELb1ELb0ELb0ELb1ELb1EEEEEEEEEvNT_6ParamsE,@function
        .size           _ZN7cutlass13device_kernelIN5flash19enable_sm80_to_sm89INS1_16FlashAttnFwdSm80INS1_25CollectiveMainloopFwdSm80ILi8ELi1ELb0EN4cute5tupleIJNS5_1CILi128EEENS7_ILi64EEENS7_ILi192EEEEEELi192ENS_10bfloat16_tEfNS_4arch4Sm80ELb0ELb0ELb0ELb1ELb1ELb0ELb1ELb1EEENS1_21CollectiveEpilogueFwdINS6_IJS8_SA_S9_EEENS6_IJNS7_ILi1EEESI_SI_EEESC_SE_Li256ELb1ELb1ELb1ELb0EEENS1_36VarlenDynamicPersistentTileSchedulerILi128ELi64ELi256ELi256ELb1ELb1ELb0ELb0ELb1ELb1EEEEEEEEEvNT_6ParamsE,(.L_x_19 - _ZN7cutlass13device_kernelIN5flash19enable_sm80_to_sm89INS1_16FlashAttnFwdSm80INS1_25CollectiveMainloopFwdSm80ILi8ELi1ELb0EN4cute5tupleIJNS5_1CILi128EEENS7_ILi64EEENS7_ILi192EEEEEELi192ENS_10bfloat16_tEfNS_4arch4Sm80ELb0ELb0ELb0ELb1ELb1ELb0ELb1ELb1EEENS1_21CollectiveEpilogueFwdINS6_IJS8_SA_S9_EEENS6_IJNS7_ILi1EEESI_SI_EEESC_SE_Li256ELb1ELb1ELb1ELb0EEENS1_36VarlenDynamicPersistentTileSchedulerILi128ELi64ELi256ELi256ELb1ELb1ELb0ELb0ELb1ELb1EEEEEEEEEvNT_6ParamsE)
        .other          _ZN7cutlass13device_kernelIN5flash19enable_sm80_to_sm89INS1_16FlashAttnFwdSm80INS1_25CollectiveMainloopFwdSm80ILi8ELi1ELb0EN4cute5tupleIJNS5_1CILi128EEENS7_ILi64EEENS7_ILi192EEEEEELi192ENS_10bfloat16_tEfNS_4arch4Sm80ELb0ELb0ELb0ELb1ELb1ELb0ELb1ELb1EEENS1_21CollectiveEpilogueFwdINS6_IJS8_SA_S9_EEENS6_IJNS7_ILi1EEESI_SI_EEESC_SE_Li256ELb1ELb1ELb1ELb0EEENS1_36VarlenDynamicPersistentTileSchedulerILi128ELi64ELi256ELi256ELb1ELb1ELb0ELb0ELb1ELb1EEEEEEEEEvNT_6ParamsE,@"STO_CUDA_ENTRY STV_DEFAULT"
_ZN7cutlass13device_kernelIN5flash19enable_sm80_to_sm89INS1_16FlashAttnFwdSm80INS1_25CollectiveMainloopFwdSm80ILi8ELi1ELb0EN4cute5tupleIJNS5_1CILi128EEENS7_ILi64EEENS7_ILi192EEEEEELi192ENS_10bfloat16_tEfNS_4arch4Sm80ELb0ELb0ELb0ELb1ELb1ELb0ELb1ELb1EEENS1_21CollectiveEpilogueFwdINS6_IJS8_SA_S9_EEENS6_IJNS7_ILi1EEESI_SI_EEESC_SE_Li256ELb1ELb1ELb1ELb0EEENS1_36VarlenDynamicPersistentTileSchedulerILi128ELi64ELi256ELi256ELb1ELb1ELb0ELb0ELb1ELb1EEEEEEEEEvNT_6ParamsE:
[----:B------:R-:W-:Y:S01]  /*0000*/  LDC R1, c[0x0][0x28] ;  /* 0x00000a00ff017b82 */ /* 0x000fe20000000800 */
[----:B------:R-:W-:Y:S05]  /*0010*/  EXIT ;  /* 0x000000000000794d */ /* 0x000fea0003800000 */
.L_x_1:
        /* <DEDUP_REMOVED lines=14> */
.L_x_19:


//--------------------- .text._ZN7cutlass13device_kernelIN5flash19enable_sm80_to_sm89INS1_16FlashAttnFwdSm80INS1_25CollectiveMainloopFwdSm80ILi8ELi1ELb0EN4cute5tupleIJNS5_1CILi128EEENS7_ILi64EEENS7_ILi192EEEEEELi192ENS_10bfloat16_tEfNS_4arch4Sm80ELb0ELb0ELb0ELb1ELb1ELb1ELb1ELb1EEENS1_21CollectiveEpilogueFwdINS6_IJS8_SA_S9_EEENS6_IJNS7_ILi1EEESI_SI_EEESC_SE_Li256ELb1ELb1ELb1ELb0EEENS1_36VarlenDynamicPersistentTileSchedulerILi128ELi64ELi256ELi256ELb1ELb1ELb0ELb0ELb1ELb1EEEEEEEEEvNT_6ParamsE --------------------------
	.section	.text._ZN7cutlass13device_kernelIN5flash19enable_sm80_to_sm89INS1_16FlashAttnFwdSm80INS1_25CollectiveMainloopFwdSm80ILi8ELi1ELb0EN4cute5tupleIJNS5_1CILi128EEENS7_ILi64EEENS7_ILi192EEEEEELi192ENS_10bfloat16_tEfNS_4arch4Sm80ELb0ELb0ELb0ELb1ELb1ELb1ELb1ELb1EEENS1_21CollectiveEpilogueFwdINS6_IJS8_SA_S9_EEENS6_IJNS7_ILi1EEESI_SI_EEESC_SE_Li256ELb1ELb1ELb1ELb0EEENS1_36VarlenDynamicPersistentTileSchedulerILi128ELi64ELi256ELi256ELb1ELb1ELb0ELb0ELb1ELb1EEEEEEEEEvNT_6ParamsE,"ax",@progbits
	.align	128
.text._ZN7cutlass13device_kernelIN5flash19enable_sm80_to_sm89INS1_16FlashAttnFwdSm80INS1_25CollectiveMainloopFwdSm80ILi8ELi1ELb0EN4cute5tupleIJNS5_1CILi128EEENS7_ILi64EEENS7_ILi192EEEEEELi192ENS_10bfloat16_tEfNS_4arch4Sm80ELb0ELb0ELb0ELb1ELb1ELb1ELb1ELb1EEENS1_21CollectiveEpilogueFwdINS6_IJS8_SA_S9_EEENS6_IJNS7_ILi1EEESI_SI_EEESC_SE_Li256ELb1ELb1ELb1ELb0EEENS1_36VarlenDynamicPersistentTileSchedulerILi128ELi64ELi256ELi256ELb1ELb1ELb0ELb0ELb1ELb1EEEEEEEEEvNT_6ParamsE:
        .type           _ZN7cutlass13device_kernelIN5flash19enable_sm80_to_sm89INS1_16FlashAttnFwdSm80INS1_25CollectiveMainloopFwdSm80ILi8ELi1ELb0EN4cute5tupleIJNS5_1CILi128EEENS7_ILi64EEENS7_ILi192EEEEEELi192ENS_10bfloat16_tEfNS_4arch4Sm80ELb0ELb0ELb0ELb1ELb1ELb1ELb1ELb1EEENS1_21CollectiveEpilogueFwdINS6_IJS8_SA_S9_EEENS6_IJNS7_ILi1EEESI_SI_EEESC_SE_Li256ELb1ELb1ELb1ELb0EEENS1_36VarlenDynamicPersistentTileSchedulerILi128ELi64ELi256ELi256ELb1ELb1ELb0ELb0ELb1ELb1EEEEEEEEEvNT_6ParamsE,@function
        .size           _ZN7cutlass13device_kernelIN5flash19enable_sm80_to_sm89INS1_16FlashAttnFwdSm80INS1_25CollectiveMainloopFwdSm80ILi8ELi1ELb0EN4cute5tupleIJNS5_1CILi128EEENS7_ILi64EEENS7_ILi192EEEEEELi192ENS_10bfloat16_tEfNS_4arch4Sm80ELb0ELb0ELb0ELb1ELb1ELb1ELb1ELb1EEENS1_21CollectiveEpilogueFwdINS6_IJS8_SA_S9_EEENS6_IJNS7_ILi1EEESI_SI_EEESC_SE_Li256ELb1ELb1ELb1ELb0EEENS1_36VarlenDynamicPersistentTileSchedulerILi128ELi64ELi256ELi256ELb1ELb1ELb0ELb0ELb1ELb1EEEEEEEEEvNT_6ParamsE,(.L_x_20 - _ZN7cutlass13device_kernelIN5flash19enable_sm80_to_sm89INS1_16FlashAttnFwdSm80INS1_25CollectiveMainloopFwdSm80ILi8ELi1ELb0EN4cute5tupleIJNS5_1CILi128EEENS7_ILi64EEENS7_ILi192EEEEEELi192ENS_10bfloat16_tEfNS_4arch4Sm80ELb0ELb0ELb0ELb1ELb1ELb1ELb1ELb1EEENS1_21CollectiveEpilogueFwdINS6_IJS8_SA_S9_EEENS6_IJNS7_ILi1EEESI_SI_EEESC_SE_Li256ELb1ELb1ELb1ELb0EEENS1_36VarlenDynamicPersistentTileSchedulerILi128ELi64ELi256ELi256ELb1ELb1ELb0ELb0ELb1ELb1EEEEEEEEEvNT_6ParamsE)
        .other          _ZN7cutlass13device_kernelIN5flash19enable_sm80_to_sm89INS1_16FlashAttnFwdSm80INS1_25CollectiveMainloopFwdSm80ILi8ELi1ELb0EN4cute5tupleIJNS5_1CILi128EEENS7_ILi64EEENS7_ILi192EEEEEELi192ENS_10bfloat16_tEfNS_4arch4Sm80ELb0ELb0ELb0ELb1ELb1ELb1ELb1ELb1EEENS1_21CollectiveEpilogueFwdINS6_IJS8_SA_S9_EEENS6_IJNS7_ILi1EEESI_SI_EEESC_SE_Li256ELb1ELb1ELb1ELb0EEENS1_36VarlenDynamicPersistentTileSchedulerILi128ELi64ELi256ELi256ELb1ELb1ELb0ELb0ELb1ELb1EEEEEEEEEvNT_6ParamsE,@"STO_CUDA_ENTRY STV_DEFAULT"
_ZN7cutlass13device_kernelIN5flash19enable_sm80_to_sm89INS1_16FlashAttnFwdSm80INS1_25CollectiveMainloopFwdSm80ILi8ELi1ELb0EN4cute5tupleIJNS5_1CILi128EEENS7_ILi64EEENS7_ILi192EEEEEELi192ENS_10bfloat16_tEfNS_4arch4Sm80ELb0ELb0ELb0ELb1ELb1ELb1ELb1ELb1EEENS1_21CollectiveEpilogueFwdINS6_IJS8_SA_S9_EEENS6_IJNS7_ILi1EEESI_SI_EEESC_SE_Li256ELb1ELb1ELb1ELb0EEENS1_36VarlenDynamicPersistentTileSchedulerILi128ELi64ELi256ELi256ELb1ELb1ELb0ELb0ELb1ELb1EEEEEEEEEvNT_6ParamsE:
[----:B------:R-:W-:Y:S01]  /*0000*/  LDC R1, c[0x0][0x28] ;  /* 0x00000a00ff017b82 */ /* 0x000fe20000000800 */
[----:B------:R-:W-:Y:S05]  /*0010*/  EXIT ;  /* 0x000000000000794d */ /* 0x000fea0003800000 */
.L_x_2:
        /* <DEDUP_REMOVED lines=14> */
.L_x_20:


//--------------------- .text._ZN7cutlass13device_kernelIN5flash19enable_sm80_to_sm89INS1_16FlashAttnFwdSm80INS1_25CollectiveMainloopFwdSm80ILi8ELi1ELb0EN4cute5tupleIJNS5_1CILi128EEENS7_ILi64EEENS7_ILi192EEEEEELi192ENS_10bfloat16_tEfNS_4arch4Sm80ELb0ELb1ELb0ELb0ELb1ELb0ELb1ELb1EEENS1_21CollectiveEpilogueFwdINS6_IJS8_SA_S9_EEENS6_IJNS7_ILi1EEESI_SI_EEESC_SE_Li256ELb0ELb1ELb1ELb0EEENS1_19SingleTileSchedulerILb0ELb1ELb1ELi128EEEEEEEEEvNT_6ParamsE --------------------------
	.section	.text._ZN7cutlass13device_kernelIN5flash19enable_sm80_to_sm89INS1_16FlashAttnFwdSm80INS1_25CollectiveMainloopFwdSm80ILi8ELi1ELb0EN4cute5tupleIJNS5_1CILi128EEENS7_ILi64EEENS7_ILi192EEEEEELi192ENS_10bfloat16_tEfNS_4arch4Sm80ELb0ELb1ELb0ELb0ELb1ELb0ELb1ELb1EEENS1_21CollectiveEpilogueFwdINS6_IJS8_SA_S9_EEENS6_IJNS7_ILi1EEESI_SI_EEESC_SE_Li256ELb0ELb1ELb1ELb0EEENS1_19SingleTileSchedulerILb0ELb1ELb1ELi128EEEEEEEEEvNT_6ParamsE,"ax",@progbits
	.align	128
.text._ZN7cutlass13device_kernelIN5flash19enable_sm80_to_sm89INS1_16FlashAttnFwdSm80INS1_25CollectiveMainloopFwdSm80ILi8ELi1ELb0EN4cute5tupleIJNS5_1CILi128EEENS7_ILi64EEENS7_ILi192EEEEEELi192ENS_10bfloat16_tEfNS_4arch4Sm80ELb0ELb1ELb0ELb0ELb1ELb0ELb1ELb1EEENS1_21CollectiveEpilogueFwdINS6_IJS8_SA_S9_EEENS6_IJNS7_ILi1EEESI_SI_EEESC_SE_Li256ELb0ELb1ELb1ELb0EEENS1_19SingleTileSchedulerILb0ELb1ELb1ELi128EEEEEEEEEvNT_6ParamsE:
        .type           _ZN7cutlass13device_kernelIN5flash19enable_sm80_to_sm89INS1_16FlashAttnFwdSm80INS1_25CollectiveMainloopFwdSm80ILi8ELi1ELb0EN4cute5tupleIJNS5_1CILi128EEENS7_ILi64EEENS7_ILi192EEEEEELi192ENS_10bfloat16_tEfNS_4arch4Sm80ELb0ELb1ELb0ELb0ELb1ELb0ELb1ELb1EEENS1_21CollectiveEpilogueFwdINS6_IJS8_SA_S9_EEENS6_IJNS7_ILi1EEESI_SI_EEESC_SE_Li256ELb0ELb1ELb1ELb0EEENS1_19SingleTileSchedulerILb0ELb1ELb1ELi128EEEEEEEEEvNT_6ParamsE,@function
        .size           _ZN7cutlass13device_kernelIN5flash19enable_sm80_to_sm89INS1_16FlashAttnFwdSm80INS1_25CollectiveMainloopFwdSm80ILi8ELi1ELb0EN4cute5tupleIJNS5_1CILi128EEENS7_ILi64EEENS7_ILi192EEEEEELi192ENS_10bfloat16_tEfNS_4arch4Sm80ELb0ELb1ELb0ELb0ELb1ELb0ELb1ELb1EEENS1_21CollectiveEpilogueFwdINS6_IJS8_SA_S9_EEENS6_IJNS7_ILi1EEESI_SI_EEESC_SE_Li256ELb0ELb1ELb1ELb0EEENS1_19SingleTileSchedulerILb0ELb1ELb1ELi128EEEEEEEEEvNT_6ParamsE,(.L_x_21 - _ZN7cutlass13device_kernelIN5flash19enable_sm80_to_sm89INS1_16FlashAttnFwdSm80INS1_25CollectiveMainloopFwdSm80ILi8ELi1ELb0EN4cute5tupleIJNS5_1CILi128EEENS7_ILi64EEENS7_ILi192EEEEEELi192ENS_10bfloat16_tEfNS_4arch4Sm80ELb0ELb1ELb0ELb0ELb1ELb0ELb1ELb1EEENS1_21CollectiveEpilogueFwdINS6_IJS8_SA_S9_EEENS6_IJNS7_ILi1EEESI_SI_EEESC_SE_Li256ELb0ELb1ELb1ELb0EEENS1_19SingleTileSchedulerILb0ELb1ELb1ELi128EEEEEEEEEvNT_6ParamsE)
        .other          _ZN7cutlass13device_kernelIN5flash19enable_sm80_to_sm89INS1_16FlashAttnFwdSm80INS1_25CollectiveMainloopFwdSm80ILi8ELi1ELb0EN4cute5tupleIJNS5_1CILi128EEENS7_ILi64EEENS7_ILi192EEEEEELi192ENS_10bfloat16_tEfNS_4arch4Sm80ELb0ELb1ELb0ELb0ELb1ELb0ELb1ELb1EEENS1_21CollectiveEpilogueFwdINS6_IJS8_SA_S9_EEENS6_IJNS7_ILi1EEESI_SI_EEESC_SE_Li256ELb0ELb1ELb1ELb0EEENS1_19SingleTileSchedulerILb0ELb1ELb1ELi128EEEEEEEEEvNT_6ParamsE,@"STO_CUDA_ENTRY STV_DEFAULT"
_ZN7cutlass13device_kernelIN5flash19enable_sm80_to_sm89INS1_16FlashAttnFwdSm80INS1_25CollectiveMainloopFwdSm80ILi8ELi1ELb0EN4cute5tupleIJNS5_1CILi128EEENS7_ILi64EEENS7_ILi192EEEEEELi192ENS_10bfloat16_tEfNS_4arch4Sm80ELb0ELb1ELb0ELb0ELb1ELb0ELb1ELb1EEENS1_21CollectiveEpilogueFwdINS6_IJS8_SA_S9_EEENS6_IJNS7_ILi1EEESI_SI_EEESC_SE_Li256ELb0ELb1ELb1ELb0EEENS1_19SingleTileSchedulerILb0ELb1ELb1ELi128EEEEEEEEEvNT_6ParamsE:
[----:B------:R-:W-:Y:S01]  /*0000*/  LDC R1, c[0x0][0x28] ;  /* 0x00000a00ff017b82 */ /* 0x000fe20000000800 */
[----:B------:R-:W-:Y:S05]  /*0010*/  EXIT ;  /* 0x000000000000794d */ /* 0x000fea0003800000 */
.L_x_3:
        /* <DEDUP_REMOVED lines=14> */
.L_x_21:


//--------------------- .text._ZN7cutlass13device_kernelIN5flash19enable_sm80_to_sm89INS1_16FlashAttnFwdSm80INS1_25CollectiveMainloopFwdSm80ILi8ELi1ELb0EN4cute5tupleIJNS5_1CILi128EEENS7_ILi64EEENS7_ILi192EEEEEELi192ENS_10bfloat16_tEfNS_4arch4Sm80ELb0ELb1ELb0ELb1ELb1ELb0ELb1ELb1EEENS1_21CollectiveEpilogueFwdINS6_IJS8_SA_S9_EEENS6_IJNS7_ILi1EEESI_SI_EEESC_SE_Li256ELb1ELb1ELb1ELb0EEENS1_36VarlenDynamicPersistentTileSchedulerILi128ELi64ELi256ELi256ELb1ELb1ELb0ELb1ELb0ELb1EEEEEEEEEvNT_6ParamsE --------------------------
	.section	.text._ZN7cutlass13device_kernelIN5flash19enable_sm80_to_sm89INS1_16FlashAttnFwdSm80INS1_25CollectiveMainloopFwdSm80ILi8ELi1ELb0EN4cute5tupleIJNS5_1CILi128EEENS7_ILi64EEENS7_ILi192EEEEEELi192ENS_10bfloat16_tEfNS_4arch4Sm80ELb0ELb1ELb0ELb1ELb1ELb0ELb1ELb1EEENS1_21CollectiveEpilogueFwdINS6_IJS8_SA_S9_EEENS6_IJNS7_ILi1EEESI_SI_EEESC_SE_Li256ELb1ELb1ELb1ELb0EEENS1_36VarlenDynamicPersistentTileSchedulerILi128ELi64ELi256ELi256ELb1ELb1ELb0ELb1ELb0ELb1EEEEEEEEEvNT_6ParamsE,"ax",@progbits
	.align	128
.text._ZN7cutlass13device_kernelIN5flash19enable_sm80_to_sm89INS1_16FlashAttnFwdSm80INS1_25CollectiveMainloopFwdSm80ILi8ELi1ELb0EN4cute5tupleIJNS5_1CILi128EEENS7_ILi64EEENS7_ILi192EEEEEELi192ENS_10bfloat16_tEfNS_4arch4Sm80ELb0ELb1ELb0ELb1ELb1ELb0ELb1ELb1EEENS1_21CollectiveEpilogueFwdINS6_IJS8_SA_S9_EEENS6_IJNS7_ILi1EEESI_SI_EEESC_SE_Li256ELb1ELb1ELb1ELb0EEENS1_36VarlenDynamicPersistentTileSchedulerILi128ELi64ELi256ELi256ELb1ELb1ELb0ELb1ELb0ELb1EEEEEEEEEvNT_6ParamsE:
        .type           _ZN7cutlass13device_kernelIN5flash19enable_sm80_to_sm89INS1_16FlashAttnFwdSm80INS1_25CollectiveMainloopFwdSm80ILi8ELi1ELb0EN4cute5tupleIJNS5_1CILi128EEENS7_ILi64EEENS7_ILi192EEEEEELi192ENS_10bfloat16_tEfNS_4arch4Sm80ELb0ELb1ELb0ELb1ELb1ELb0ELb1ELb1EEENS1_21CollectiveEpilogueFwdINS6_IJS8_SA_S9_EEENS6_IJNS7_ILi1EEESI_SI_EEESC_SE_Li256ELb1ELb1ELb1ELb0EEENS1_36VarlenDynamicPersistentTileSchedulerILi128ELi64ELi256ELi256ELb1ELb1ELb0ELb1ELb0ELb1EEEEEEEEEvNT_6ParamsE,@function
        .size           _ZN7cutlass13device_kernelIN5flash19enable_sm80_to_sm89INS1_16FlashAttnFwdSm80INS1_25CollectiveMainloopFwdSm80ILi8ELi1ELb0EN4cute5tupleIJNS5_1CILi128EEENS7_ILi64EEENS7_ILi192EEEEEELi192ENS_10bfloat16_tEfNS_4arch4Sm80ELb0ELb1ELb0ELb1ELb1ELb0ELb1ELb1EEENS1_21CollectiveEpilogueFwdINS6_IJS8_SA_S9_EEENS6_IJNS7_ILi1EEESI_SI_EEESC_SE_Li256ELb1ELb1ELb1ELb0EEENS1_36VarlenDynamicPersistentTileSchedulerILi128ELi64ELi256ELi256ELb1ELb1ELb0ELb1ELb0ELb1EEEEEEEEEvNT_6ParamsE,(.L_x_22 - _ZN7cutlass13device_kernelIN5flash19enable_sm80_to_sm89INS1_16FlashAttnFwdSm80INS1_25CollectiveMainloopFwdSm80ILi8ELi1ELb0EN4cute5tupleIJNS5_1CILi128EEENS7_ILi64EEENS7_ILi192EEEEEELi192ENS_10bfloat16_tEfNS_4arch4Sm80ELb0ELb1ELb0ELb1ELb1ELb0ELb1ELb1EEENS1_21CollectiveEpilogueFwdINS6_IJS8_SA_S9_EEENS6_IJNS7_ILi1EEESI_SI_EEESC_SE_Li256ELb1ELb1ELb1ELb0EEENS1_36VarlenDynamicPersistentTileSchedulerILi128ELi64ELi256ELi256ELb1ELb1ELb0ELb1ELb0ELb1EEEEEEEEEvNT_6ParamsE)
        .other          _ZN7cutlass13device_kernelIN5flash19enable_sm80_to_sm89INS1_16FlashAttnFwdSm80INS1_25CollectiveMainloopFwdSm80ILi8ELi1ELb0EN4cute5tupleIJNS5_1CILi128EEENS7_ILi64EEENS7_ILi192EEEEEELi192ENS_10bfloat16_tEfNS_4arch4Sm80ELb0ELb1ELb0ELb1ELb1ELb0ELb1ELb1EEENS1_21CollectiveEpilogueFwdINS6_IJS8_SA_S9_EEENS6_IJNS7_ILi1EEESI_SI_EEESC_SE_Li256ELb1ELb1ELb1ELb0EEENS1_36VarlenDynamicPersistentTileSchedulerILi128ELi64ELi256ELi256ELb1ELb1ELb0ELb1ELb0ELb1EEEEEEEEEvNT_6ParamsE,@"STO_CUDA_ENTRY STV_DEFAULT"
_ZN7cutlass13device_kernelIN5flash19enable_sm80_to_sm89INS1_16FlashAttnFwdSm80INS1_25CollectiveMainloopFwdSm80ILi8ELi1ELb0EN4cute5tupleIJNS5_1CILi128EEENS7_ILi64EEENS7_ILi192EEEEEELi192ENS_10bfloat16_tEfNS_4arch4Sm80ELb0ELb1ELb0ELb1ELb1ELb0ELb1ELb1EEENS1_21CollectiveEpilogueFwdINS6_IJS8_SA_S9_EEENS6_IJNS7_ILi1EEESI_SI_EEESC_SE_Li256ELb1ELb1ELb1ELb0EEENS1_36VarlenDynamicPersistentTileSchedulerILi128ELi64ELi256ELi256ELb1ELb1ELb0ELb1ELb0ELb1EEEEEEEEEvNT_6ParamsE:
[----:B------:R-:W-:Y:S01]  /*0000*/  LDC R1, c[0x0][0x28] ;  /* 0x00000a00ff017b82 */ /* 0x000fe20000000800 */
[----:B------:R-:W-:Y:S05]  /*0010*/  EXIT ;  /* 0x000000000000794d */ /* 0x000fea0003800000 */
.L_x_4:
        /* <DEDUP_REMOVED lines=14> */
.L_x_22:


//--------------------- .text._ZN7cutlass13device_kernelIN5flash19enable_sm80_to_sm89INS1_16FlashAttnFwdSm80INS1_25CollectiveMainloopFwdSm80ILi8ELi1ELb0EN4cute5tupleIJNS5_1CILi128EEENS7_ILi64EEENS7_ILi192EEEEEELi192ENS_10bfloat16_tEfNS_4arch4Sm80ELb0ELb1ELb0ELb1ELb1ELb1ELb1ELb1EEENS1_21CollectiveEpilogueFwdINS6_IJS8_SA_S9_EEENS6_IJNS7_ILi1EEESI_SI_EEESC_SE_Li256ELb1ELb1ELb1ELb0EEENS1_36VarlenDynamicPersistentTileSchedulerILi128ELi64ELi256ELi256ELb1ELb1ELb0ELb1ELb0ELb1EEEEEEEEEvNT_6ParamsE --------------------------
	.section	.text._ZN7cutlass13device_kernelIN5flash19enable_sm80_to_sm89INS1_16FlashAttnFwdSm80INS1_25CollectiveMainloopFwdSm80ILi8ELi1ELb0EN4cute5tupleIJNS5_1CILi128EEENS7_ILi64EEENS7_ILi192EEEEEELi192ENS_10bfloat16_tEfNS_4arch4Sm80ELb0ELb1ELb0ELb1ELb1ELb1ELb1ELb1EEENS1_21CollectiveEpilogueFwdINS6_IJS8_SA_S9_EEENS6_IJNS7_ILi1EEESI_SI_EEESC_SE_Li256ELb1ELb1ELb1ELb0EEENS1_36VarlenDynamicPersistentTileSchedulerILi128ELi64ELi256ELi256ELb1ELb1ELb0ELb1ELb0ELb1EEEEEEEEEvNT_6ParamsE,"ax",@progbits
	.align	128
.text._ZN7cutlass13device_kernelIN5flash19enable_sm80_to_sm89INS1_16FlashAttnFwdSm80INS1_25CollectiveMainloopFwdSm80ILi8ELi1ELb0EN4cute5tupleIJNS5_1CILi128EEENS7_ILi64EEENS7_ILi192EEEEEELi192ENS_10bfloat16_tEfNS_4arch4Sm80ELb0ELb1ELb0ELb1ELb1ELb1ELb1ELb1EEENS1_21CollectiveEpilogueFwdINS6_IJS8_SA_S9_EEENS6_IJNS7_ILi1EEESI_SI_EEESC_SE_Li256ELb1ELb1ELb1ELb0EEENS1_36VarlenDynamicPersistentTileSchedulerILi128ELi64ELi256ELi256ELb1ELb1ELb0ELb1ELb0ELb1EEEEEEEEEvNT_6ParamsE:
        .type           _ZN7cutlass13device_kernelIN5flash19enable_sm80_to_sm89INS1_16FlashAttnFwdSm80INS1_25CollectiveMainloopFwdSm80ILi8ELi1ELb0EN4cute5tupleIJNS5_1CILi128EEENS7_ILi64EEENS7_ILi192EEEEEELi192ENS_10bfloat16_tEfNS_4arch4Sm80ELb0ELb1ELb0ELb1ELb1ELb1ELb1ELb1EEENS1_21CollectiveEpilogueFwdINS6_IJS8_SA_S9_EEENS6_IJNS7_ILi1EEESI_SI_EEESC_SE_Li256ELb1ELb1ELb1ELb0EEENS1_36VarlenDynamicPersistentTileSchedulerILi128ELi64ELi256ELi256ELb1ELb1ELb0ELb1ELb0ELb1EEEEEEEEEvNT_6ParamsE,@function
        .size           _ZN7cutlass13device_kernelIN5flash19enable_sm80_to_sm89INS1_16FlashAttnFwdSm80INS1_25CollectiveMainloopFwdSm80ILi8ELi1ELb0EN4cute5tupleIJNS5_1CILi128EEENS7_ILi64EEENS7_ILi192EEEEEELi192ENS_10bfloat16_tEfNS_4arch4Sm80ELb0ELb1ELb0ELb1ELb1ELb1ELb1ELb1EEENS1_21CollectiveEpilogueFwdINS6_IJS8_SA_S9_EEENS6_IJNS7_ILi1EEESI_SI_EEESC_SE_Li256ELb1ELb1ELb1ELb0EEENS1_36VarlenDynamicPersistentTileSchedulerILi128ELi64ELi256ELi256ELb1ELb1ELb0ELb1ELb0ELb1EEEEEEEEEvNT_6ParamsE,(.L_x_23 - _ZN7cutlass13device_kernelIN5flash19enable_sm80_to_sm89INS1_16FlashAttnFwdSm80INS1_25CollectiveMainloopFwdSm80ILi8ELi1ELb0EN4cute5tupleIJNS5_1CILi128EEENS7_ILi64EEENS7_ILi192EEEEEELi192ENS_10bfloat16_tEfNS_4arch4Sm80ELb0ELb1ELb0ELb1ELb1ELb1ELb1ELb1EEENS1_21CollectiveEpilogueFwdINS6_IJS8_SA_S9_EEENS6_IJNS7_ILi1EEESI_SI_EEESC_SE_Li256ELb1ELb1ELb1ELb0EEENS1_36VarlenDynamicPersistentTileSchedulerILi128ELi64ELi256ELi256ELb1ELb1ELb0ELb1ELb0ELb1EEEEEEEEEvNT_6ParamsE)
        .other          _ZN7cutlass13device_kernelIN5flash19enable_sm80_to_sm89INS1_16FlashAttnFwdSm80INS1_25CollectiveMainloopFwdSm80ILi8ELi1ELb0EN4cute5tupleIJNS5_1CILi128EEENS7_ILi64EEENS7_ILi192EEEEEELi192ENS_10bfloat16_tEfNS_4arch4Sm80ELb0ELb1ELb0ELb1ELb1ELb1ELb1ELb1EEENS1_21CollectiveEpilogueFwdINS6_IJS8_SA_S9_EEENS6_IJNS7_ILi1EEESI_SI_EEESC_SE_Li256ELb1ELb1ELb1ELb0EEENS1_36VarlenDynamicPersistentTileSchedulerILi128ELi64ELi256ELi256ELb1ELb1ELb0ELb1ELb0ELb1EEEEEEEEEvNT_6ParamsE,@"STO_CUDA_ENTRY STV_DEFAULT"
_ZN7cutlass13device_kernelIN5flash19enable_sm80_to_sm89INS1_16FlashAttnFwdSm80INS1_25CollectiveMainloopFwdSm80ILi8ELi1ELb0EN4cute5tupleIJNS5_1CILi128EEENS7_ILi64EEENS7_ILi192EEEEEELi192ENS_10bfloat16_tEfNS_4arch4Sm80ELb0ELb1ELb0ELb1ELb1ELb1ELb1ELb1EEENS1_21CollectiveEpilogueFwdINS6_IJS8_SA_S9_EEENS6_IJNS7_ILi1EEESI_SI_EEESC_SE_Li256ELb1ELb1ELb1ELb0EEENS1_36VarlenDynamicPersistentTileSchedulerILi128ELi64ELi256ELi256ELb1ELb1ELb0ELb1ELb0ELb1EEEEEEEEEvNT_6ParamsE:
[----:B------:R-:W-:Y:S01]  /*0000*/  LDC R1, c[0x0][0x28] ;  /* 0x00000a00ff017b82 */ /* 0x000fe20000000800 */
[----:B------:R-:W-:Y:S05]  /*0010*/  EXIT ;  /* 0x000000000000794d */ /* 0x000fea0003800000 */
.L_x_5:
        /* <DEDUP_REMOVED lines=14> */
.L_x_23:


//--------------------- .text._ZN7cutlass13device_kernelIN5flash19enable_sm80_to_sm89INS1_16FlashAttnFwdSm80INS1_25CollectiveMainloopFwdSm80ILi8ELi1ELb0EN4cute5tupleIJNS5_1CILi128EEENS7_ILi64EEENS7_ILi192EEEEEELi192ENS_10bfloat16_tEfNS_4arch4Sm80ELb1ELb0ELb0ELb0ELb1ELb0ELb1ELb1EEENS1_21CollectiveEpilogueFwdINS6_IJS8_SA_S9_EEENS6_IJNS7_ILi1EEESI_SI_EEESC_SE_Li256ELb0ELb1ELb1ELb0EEENS1_30DynamicPersistentTileSchedulerILi256ELi256ELb1ELb1ELb0EEEEEEEEEvNT_6ParamsE --------------------------
	.section	.text._ZN7cutlass13device_kernelIN5flash19enable_sm80_to_sm89INS1_16FlashAttnFwdSm80INS1_25CollectiveMainloopFwdSm80ILi8ELi1ELb0EN4cute5tupleIJNS5_1CILi128EEENS7_ILi64EEENS7_ILi192EEEEEELi192ENS_10bfloat16_tEfNS_4arch4Sm80ELb1ELb0ELb0ELb0ELb1ELb0ELb1ELb1EEENS1_21CollectiveEpilogueFwdINS6_IJS8_SA_S9_EEENS6_IJNS7_ILi1EEESI_SI_EEESC_SE_Li256ELb0ELb1ELb1ELb0EEENS1_30DynamicPersistentTileSchedulerILi256ELi256ELb1ELb1ELb0EEEEEEEEEvNT_6ParamsE,"ax",@progbits
	.align	128
.text._ZN7cutlass13device_kernelIN5flash19enable_sm80_to_sm89INS1_16FlashAttnFwdSm80INS1_25CollectiveMainloopFwdSm80ILi8ELi1ELb0EN4cute5tupleIJNS5_1CILi128EEENS7_ILi64EEENS7_ILi192EEEEEELi192ENS_10bfloat16_tEfNS_4arch4Sm80ELb1ELb0ELb0ELb0ELb1ELb0ELb1ELb1EEENS1_21CollectiveEpilogueFwdINS6_IJS8_SA_S9_EEENS6_IJNS7_ILi1EEESI_SI_EEESC_SE_Li256ELb0ELb1ELb1ELb0EEENS1_30DynamicPersistentTileSchedulerILi256ELi256ELb1ELb1ELb0EEEEEEEEEvNT_6ParamsE:
        .type           _ZN7cutlass13device_kernelIN5flash19enable_sm80_to_sm89INS1_16FlashAttnFwdSm80INS1_25CollectiveMainloopFwdSm80ILi8ELi1ELb0EN4cute5tupleIJNS5_1CILi128EEENS7_ILi64EEENS7_ILi192EEEEEELi192ENS_10bfloat16_tEfNS_4arch4Sm80ELb1ELb0ELb0ELb0ELb1ELb0ELb1ELb1EEENS1_21CollectiveEpilogueFwdINS6_IJS8_SA_S9_EEENS6_IJNS7_ILi1EEESI_SI_EEESC_SE_Li256ELb0ELb1ELb1ELb0EEENS1_30DynamicPersistentTileSchedulerILi256ELi256ELb1ELb1ELb0EEEEEEEEEvNT_6ParamsE,@function
        .size           _ZN7cutlass13device_kernelIN5flash19enable_sm80_to_sm89INS1_16FlashAttnFwdSm80INS1_25CollectiveMainloopFwdSm80ILi8ELi1ELb0EN4cute5tupleIJNS5_1CILi128EEENS7_ILi64EEENS7_ILi192EEEEEELi192ENS_10bfloat16_tEfNS_4arch4Sm80ELb1ELb0ELb0ELb0ELb1ELb0ELb1ELb1EEENS1_21CollectiveEpilogueFwdINS6_IJS8_SA_S9_EEENS6_IJNS7_ILi1EEESI_SI_EEESC_SE_Li256ELb0ELb1ELb1ELb0EEENS1_30DynamicPersistentTileSchedulerILi256ELi256ELb1ELb1ELb0EEEEEEEEEvNT_6ParamsE,(.L_x_24 - _ZN7cutlass13device_kernelIN5flash19enable_sm80_to_sm89INS1_16FlashAttnFwdSm80INS1_25CollectiveMainloopFwdSm80ILi8ELi1ELb0EN4cute5tupleIJNS5_1CILi128EEENS7_ILi64EEENS7_ILi192EEEEEELi192ENS_10bfloat16_tEfNS_4arch4Sm80ELb1ELb0ELb0ELb0ELb1ELb0ELb1ELb1EEENS1_21CollectiveEpilogueFwdINS6_IJS8_SA_S9_EEENS6_IJNS7_ILi1EEESI_SI_EEESC_SE_Li256ELb0ELb1ELb1ELb0EEENS1_30DynamicPersistentTileSchedulerILi256ELi256ELb1ELb1ELb0EEEEEEEEEvNT_6ParamsE)
        .other          _ZN7cutlass13device_kernelIN5flash19enable_sm80_to_sm89INS1_16FlashAttnFwdSm80INS1_25CollectiveMainloopFwdSm80ILi8ELi1ELb0EN4cute5tupleIJNS5_1CILi128EEENS7_ILi64EEENS7_ILi192EEEEEELi192ENS_10bfloat16_tEfNS_4arch4Sm80ELb1ELb0ELb0ELb0ELb1ELb0ELb1ELb1EEENS1_21CollectiveEpilogueFwdINS6_IJS8_SA_S9_EEENS6_IJNS7_ILi1EEESI_SI_EEESC_SE_Li256ELb0ELb1ELb1ELb0EEENS1_30DynamicPersistentTileSchedulerILi256ELi256ELb1ELb1ELb0EEEEEEEEEvNT_6ParamsE,@"STO_CUDA_ENTRY STV_DEFAULT"
_ZN7cutlass13device_kernelIN5flash19enable_sm80_to_sm89INS1_16FlashAttnFwdSm80INS1_25CollectiveMainloopFwdSm80ILi8ELi1ELb0EN4cute5tupleIJNS5_1CILi128EEENS7_ILi64EEENS7_ILi192EEEEEELi192ENS_10bfloat16_tEfNS_4arch4Sm80ELb1ELb0ELb0ELb0ELb1ELb0ELb1ELb1EEENS1_21CollectiveEpilogueFwdINS6_IJS8_SA_S9_EEENS6_IJNS7_ILi1EEESI_SI_EEESC_SE_Li256ELb0ELb1ELb1ELb0EEENS1_30DynamicPersistentTileSchedulerILi256ELi256ELb1ELb1ELb0EEEEEEEEEvNT_6ParamsE:
[----:B------:R-:W-:Y:S01]  /*0000*/  LDC R1, c[0x0][0x28] ;  /* 0x00000a00ff017b82 */ /* 0x000fe20000000800 */
[----:B------:R-:W-:Y:S05]  /*0010*/  EXIT ;  /* 0x000000000000794d */ /* 0x000fea0003800000 */
.L_x_6:
        /* <DEDUP_REMOVED lines=14> */
.L_x_24:


//--------------------- .text._ZN7cutlass13device_kernelIN5flash19enable_sm80_to_sm89INS1_16FlashAttnFwdSm80INS1_25CollectiveMainloopFwdSm80ILi8ELi1ELb0EN4cute5tupleIJNS5_1CILi128EEENS7_ILi64EEENS7_ILi192EEEEEELi192ENS_10bfloat16_tEfNS_4arch4Sm80ELb1ELb0ELb0ELb1ELb1ELb0ELb1ELb1EEENS1_21CollectiveEpilogueFwdINS6_IJS8_SA_S9_EEENS6_IJNS7_ILi1EEESI_SI_EEESC_SE_Li256ELb1ELb1ELb1ELb0EEENS1_36VarlenDynamicPersistentTileSchedulerILi128ELi64ELi256ELi256ELb1ELb1ELb0ELb1ELb1ELb1EEEEEEEEEvNT_6ParamsE --------------------------
	.section	.text._ZN7cutlass13device_kernelIN5flash19enable_sm80_to_sm89INS1_16FlashAttnFwdSm80INS1_25CollectiveMainloopFwdSm80ILi8ELi1ELb0EN4cute5tupleIJNS5_1CILi128EEENS7_ILi64EEENS7_ILi192EEEEEELi192ENS_10bfloat16_tEfNS_4arch4Sm80ELb1ELb0ELb0ELb1ELb1ELb0ELb1ELb1EEENS1_21CollectiveEpilogueFwdINS6_IJS8_SA_S9_EEENS6_IJNS7_ILi1EEESI_SI_EEESC_SE_Li256ELb1ELb1ELb1ELb0EEENS1_36VarlenDynamicPersistentTileSchedulerILi128ELi64ELi256ELi256ELb1ELb1ELb0ELb1ELb1ELb1EEEEEEEEEvNT_6ParamsE,"ax",@progbits
	.align	128
.text._ZN7cutlass13device_kernelIN5flash19enable_sm80_to_sm89INS1_16FlashAttnFwdSm80INS1_25CollectiveMainloopFwdSm80ILi8ELi1ELb0EN4cute5tupleIJNS5_1CILi128EEENS7_ILi64EEENS7_ILi192EEEEEELi192ENS_10bfloat16_tEfNS_4arch4Sm80ELb1ELb0ELb0ELb1ELb1ELb0ELb1ELb1EEENS1_21CollectiveEpilogueFwdINS6_IJS8_SA_S9_EEENS6_IJNS7_ILi1EEESI_SI_EEESC_SE_Li256ELb1ELb1ELb1ELb0EEENS1_36VarlenDynamicPersistentTileSchedulerILi128ELi64ELi256ELi256ELb1ELb1ELb0ELb1ELb1ELb1EEEEEEEEEvNT_6ParamsE:
        .type           _ZN7cutlass13device_kernelIN5flash19enable_sm80_to_sm89INS1_16FlashAttnFwdSm80INS1_25CollectiveMainloopFwdSm80ILi8ELi1ELb0EN4cute5tupleIJNS5_1CILi128EEENS7_ILi64EEENS7_ILi192EEEEEELi192ENS_10bfloat16_tEfNS_4arch4Sm80ELb1ELb0ELb0ELb1ELb1ELb0ELb1ELb1EEENS1_21CollectiveEpilogueFwdINS6_IJS8_SA_S9_EEENS6_IJNS7_ILi1EEESI_SI_EEESC_SE_Li256ELb1ELb1ELb1ELb0EEENS1_36VarlenDynamicPersistentTileSchedulerILi128ELi64ELi256ELi256ELb1ELb1ELb0ELb1ELb1ELb1EEEEEEEEEvNT_6ParamsE,@function
        .size           _ZN7cutlass13device_kernelIN5flash19enable_sm80_to_sm89INS1_16FlashAttnFwdSm80INS1_25CollectiveMainloopFwdSm80ILi8ELi1ELb0EN4cute5tupleIJNS5_1CILi128EEENS7_ILi64EEENS7_ILi192EEEEEELi192ENS_10bfloat16_tEfNS_4arch4Sm80ELb1ELb0ELb0ELb1ELb1ELb0ELb1ELb1EEENS1_21CollectiveEpilogueFwdINS6_IJS8_SA_S9_EEENS6_IJNS7_ILi1EEESI_SI_EEESC_SE_Li256ELb1ELb1ELb1ELb0EEENS1_36VarlenDynamicPersistentTileSchedulerILi128ELi64ELi256ELi256ELb1ELb1ELb0ELb1ELb1ELb1EEEEEEEEEvNT_6ParamsE,(.L_x_25 - _ZN7cutlass13device_kernelIN5flash19enable_sm80_to_sm89INS1_16FlashAttnFwdSm80INS1_25CollectiveMainloopFwdSm80ILi8ELi1ELb0EN4cute5tupleIJNS5_1CILi128EEENS7_ILi64EEENS7_ILi192EEEEEELi192ENS_10bfloat16_tEfNS_4arch4Sm80ELb1ELb0ELb0ELb1ELb1ELb0ELb1ELb1EEENS1_21CollectiveEpilogueFwdINS6_IJS8_SA_S9_EEENS6_IJNS7_ILi1EEESI_SI_EEESC_SE_Li256ELb1ELb1ELb1ELb0EEENS1_36VarlenDynamicPersistentTileSchedulerILi128ELi64ELi256ELi256ELb1ELb1ELb0ELb1ELb1ELb1EEEEEEEEEvNT_6ParamsE)
        .other          _ZN7cutlass13device_kernelIN5flash19enable_sm80_to_sm89INS1_16FlashAttnFwdSm80INS1_25CollectiveMainloopFwdSm80ILi8ELi1ELb0EN4cute5tupleIJNS5_1CILi128EEENS7_ILi64EEENS7_ILi192EEEEEELi192ENS_10bfloat16_tEfNS_4arch4Sm80ELb1ELb0ELb0ELb1ELb1ELb0ELb1ELb1EEENS1_21CollectiveEpilogueFwdINS6_IJS8_SA_S9_EEENS6_IJNS7_ILi1EEESI_SI_EEESC_SE_Li256ELb1ELb1ELb1ELb0EEENS1_36VarlenDynamicPersistentTileSchedulerILi128ELi64ELi256ELi256ELb1ELb1ELb0ELb1ELb1ELb1EEEEEEEEEvNT_6ParamsE,@"STO_CUDA_ENTRY STV_DEFAULT"
_ZN7cutlass13device_kernelIN5flash19enable_sm80_to_sm89INS1_16FlashAttnFwdSm80INS1_25CollectiveMainloopFwdSm80ILi8ELi1ELb0EN4cute5tupleIJNS5_1CILi128EEENS7_ILi64EEENS7_ILi192EEEEEELi192ENS_10bfloat16_tEfNS_4arch4Sm80ELb1ELb0ELb0ELb1ELb1ELb0ELb1ELb1EEENS1_21CollectiveEpilogueFwdINS6_IJS8_SA_S9_EEENS6_IJNS7_ILi1EEESI_SI_EEESC_SE_Li256ELb1ELb1ELb1ELb0EEENS1_36VarlenDynamicPersistentTileSchedulerILi128ELi64ELi256ELi256ELb1ELb1ELb0ELb1ELb1ELb1EEEEEEEEEvNT_6ParamsE:
[----:B------:R-:W-:Y:S01]  /*0000*/  LDC R1, c[0x0][0x28] ;  /* 0x00000a00ff017b82 */ /* 0x000fe20000000800 */
[----:B------:R-:W-:Y:S05]  /*0010*/  EXIT ;  /* 0x000000000000794d */ /* 0x000fea0003800000 */
.L_x_7:
        /* <DEDUP_REMOVED lines=14> */
.L_x_25:


//--------------------- .text._ZN7cutlass13device_kernelIN5flash19enable_sm80_to_sm89INS1_16FlashAttnFwdSm80INS1_25CollectiveMainloopFwdSm80ILi8ELi1ELb0EN4cute5tupleIJNS5_1CILi128EEENS7_ILi64EEENS7_ILi192EEEEEELi192ENS_10bfloat16_tEfNS_4arch4Sm80ELb1ELb0ELb0ELb1ELb1ELb1ELb1ELb1EEENS1_21CollectiveEpilogueFwdINS6_IJS8_SA_S9_EEENS6_IJNS7_ILi1EEESI_SI_EEESC_SE_Li256ELb1ELb1ELb1ELb0EEENS1_36VarlenDynamicPersistentTileSchedulerILi128ELi64ELi256ELi256ELb1ELb1ELb0ELb1ELb1ELb1EEEEEEEEEvNT_6ParamsE --------------------------
	.section	.text._ZN7cutlass13device_kernelIN5flash19enable_sm80_to_sm89INS1_16FlashAttnFwdSm80INS1_25CollectiveMainloopFwdSm80ILi8ELi1ELb0EN4cute5tupleIJNS5_1CILi128EEENS7_ILi64EEENS7_ILi192EEEEEELi192ENS_10bfloat16_tEfNS_4arch4Sm80ELb1ELb0ELb0ELb1ELb1ELb1ELb1ELb1EEENS1_21CollectiveEpilogueFwdINS6_IJS8_SA_S9_EEENS6_IJNS7_ILi1EEESI_SI_EEESC_SE_Li256ELb1ELb1ELb1ELb0EEENS1_36VarlenDynamicPersistentTileSchedulerILi128ELi64ELi256ELi256ELb1ELb1ELb0ELb1ELb1ELb1EEEEEEEEEvNT_6ParamsE,"ax",@progbits
	.align	128
.text._ZN7cutlass13device_kernelIN5flash19enable_sm80_to_sm89INS1_16FlashAttnFwdSm80INS1_25CollectiveMainloopFwdSm80ILi8ELi1ELb0EN4cute5tupleIJNS5_1CILi128EEENS7_ILi64EEENS7_ILi192EEEEEELi192ENS_10bfloat16_tEfNS_4arch4Sm80ELb1ELb0ELb0ELb1ELb1ELb1ELb1ELb1EEENS1_21CollectiveEpilogueFwdINS6_IJS8_SA_S9_EEENS6_IJNS7_ILi1EEESI_SI_EEESC_SE_Li256ELb1ELb1ELb1ELb0EEENS1_36VarlenDynamicPersistentTileSchedulerILi128ELi64ELi256ELi256ELb1ELb1ELb0ELb1ELb1ELb1EEEEEEEEEvNT_6ParamsE:
        .type           _ZN7cutlass13device_kernelIN5flash19enable_sm80_to_sm89INS1_16FlashAttnFwdSm80INS1_25CollectiveMainloopFwdSm80ILi8ELi1ELb0EN4cute5tupleIJNS5_1CILi128EEENS7_ILi64EEENS7_ILi192EEEEEELi192ENS_10bfloat16_tEfNS_4arch4Sm80ELb1ELb0ELb0ELb1ELb1ELb1ELb1ELb1EEENS1_21CollectiveEpilogueFwdINS6_IJS8_SA_S9_EEENS6_IJNS7_ILi1EEESI_SI_EEESC_SE_Li256ELb1ELb1ELb1ELb0EEENS1_36VarlenDynamicPersistentTileSchedulerILi128ELi64ELi256ELi256ELb1ELb1ELb0ELb1ELb1ELb1EEEEEEEEEvNT_6ParamsE,@function
        .size           _ZN7cutlass13device_kernelIN5flash19enable_sm80_to_sm89INS1_16FlashAttnFwdSm80INS1_25CollectiveMainloopFwdSm80ILi8ELi1ELb0EN4cute5tupleIJNS5_1CILi128EEENS7_ILi64EEENS7_ILi192EEEEEELi192ENS_10bfloat16_tEfNS_4arch4Sm80ELb1ELb0ELb0ELb1ELb1ELb1ELb1ELb1EEENS1_21CollectiveEpilogueFwdINS6_IJS8_SA_S9_EEENS6_IJNS7_ILi1EEESI_SI_EEESC_SE_Li256ELb1ELb1ELb1ELb0EEENS1_36VarlenDynamicPersistentTileSchedulerILi128ELi64ELi256ELi256ELb1ELb1ELb0ELb1ELb1ELb1EEEEEEEEEvNT_6ParamsE,(.L_x_26 - _ZN7cutlass13device_kernelIN5flash19enable_sm80_to_sm89INS1_16FlashAttnFwdSm80INS1_25CollectiveMainloopFwdSm80ILi8ELi1ELb0EN4cute5tupleIJNS5_1CILi128EEENS7_ILi64EEENS7_ILi192EEEEEELi192ENS_10bfloat16_tEfNS_4arch4Sm80ELb1ELb0ELb0ELb1ELb1ELb1ELb1ELb1EEENS1_21CollectiveEpilogueFwdINS6_IJS8_SA_S9_EEENS6_IJNS7_ILi1EEESI_SI_EEESC_SE_Li256ELb1ELb1ELb1ELb0EEENS1_36VarlenDynamicPersistentTileSchedulerILi128ELi64ELi256ELi256ELb1ELb1ELb0ELb1ELb1ELb1EEEEEEEEEvNT_6ParamsE)
        .other          _ZN7cutlass13device_kernelIN5flash19enable_sm80_to_sm89INS1_16FlashAttnFwdSm80INS1_25CollectiveMainloopFwdSm80ILi8ELi1ELb0EN4cute5tupleIJNS5_1CILi128EEENS7_ILi64EEENS7_ILi192EEEEEELi192ENS_10bfloat16_tEfNS_4arch4Sm80ELb1ELb0ELb0ELb1ELb1ELb1ELb1ELb1EEENS1_21CollectiveEpilogueFwdINS6_IJS8_SA_S9_EEENS6_IJNS7_ILi1EEESI_SI_EEESC_SE_Li256ELb1ELb1ELb1ELb0EEENS1_36VarlenDynamicPersistentTileSchedulerILi128ELi64ELi256ELi256ELb1ELb1ELb0ELb1ELb1ELb1EEEEEEEEEvNT_6ParamsE,@"STO_CUDA_ENTRY STV_DEFAULT"
_ZN7cutlass13device_kernelIN5flash19enable_sm80_to_sm89INS1_16FlashAttnFwdSm80INS1_25CollectiveMainloopFwdSm80ILi8ELi1ELb0EN4cute5tupleIJNS5_1CILi128EEENS7_ILi64EEENS7_ILi192EEEEEELi192ENS_10bfloat16_tEfNS_4arch4Sm80ELb1ELb0ELb0ELb1ELb1ELb1ELb1ELb1EEENS1_21CollectiveEpilogueFwdINS6_IJS8_SA_S9_EEENS6_IJNS7_ILi1EEESI_SI_EEESC_SE_Li256ELb1ELb1ELb1ELb0EEENS1_36VarlenDynamicPersistentTileSchedulerILi128ELi64ELi256ELi256ELb1ELb1ELb0ELb1ELb1ELb1EEEEEEEEEvNT_6ParamsE:
[----:B------:R-:W-:Y:S01]  /*0000*/  LDC R1, c[0x0][0x28] ;  /* 0x00000a00ff017b82 */ /* 0x000fe20000000800 */
[----:B------:R-:W-:Y:S05]  /*0010*/  EXIT ;  /* 0x000000000000794d */ /* 0x000fea0003800000 */
.L_x_8:
        /* <DEDUP_REMOVED lines=14> */
.L_x_26:


//--------------------- .text._ZN7cutlass13device_kernelIN5flash19enable_sm80_to_sm89INS1_16FlashAttnFwdSm80INS1_25CollectiveMainloopFwdSm80ILi8ELi2ELb0EN4cute5tupleIJNS5_1CILi128EEENS7_ILi64EEENS7_ILi192EEEEEELi192ENS_10bfloat16_tEfNS_4arch4Sm80ELb0ELb0ELb0ELb0ELb1ELb0ELb1ELb1EEENS1_21CollectiveEpilogueFwdINS6_IJS8_SA_S9_EEENS6_IJNS7_ILi1EEESI_SI_EEESC_SE_Li256ELb0ELb1ELb1ELb0EEENS1_19SingleTileSchedulerILb0ELb1ELb1ELi128EEEEEEEEEvNT_6ParamsE --------------------------
	.section	.text._ZN7cutlass13device_kernelIN5flash19enable_sm80_to_sm89INS1_16FlashAttnFwdSm80INS1_25CollectiveMainloopFwdSm80ILi8ELi2ELb0EN4cute5tupleIJNS5_1CILi128EEENS7_ILi64EEENS7_ILi192EEEEEELi192ENS_10bfloat16_tEfNS_4arch4Sm80ELb0ELb0ELb0ELb0ELb1ELb0ELb1ELb1EEENS1_21CollectiveEpilogueFwdINS6_IJS8_SA_S9_EEENS6_IJNS7_ILi1EEESI_SI_EEESC_SE_Li256ELb0ELb1ELb1ELb0EEENS1_19SingleTileSchedulerILb0ELb1ELb1ELi128EEEEEEEEEvNT_6ParamsE,"ax",@progbits
	.align	128
.text._ZN7cutlass13device_kernelIN5flash19enable_sm80_to_sm89INS1_16FlashAttnFwdSm80INS1_25CollectiveMainloopFwdSm80ILi8ELi2ELb0EN4cute5tupleIJNS5_1CILi128EEENS7_ILi64EEENS7_ILi192EEEEEELi192ENS_10bfloat16_tEfNS_4arch4Sm80ELb0ELb0ELb0ELb0ELb1ELb0ELb1ELb1EEENS1_21CollectiveEpilogueFwdINS6_IJS8_SA_S9_EEENS6_IJNS7_ILi1EEESI_SI_EEESC_SE_Li256ELb0ELb1ELb1ELb0EEENS1_19SingleTileSchedulerILb0ELb1ELb1ELi128EEEEEEEEEvNT_6ParamsE:
        .type           _ZN7cutlass13device_kernelIN5flash19enable_sm80_to_sm89INS1_16FlashAttnFwdSm80INS1_25CollectiveMainloopFwdSm80ILi8ELi2ELb0EN4cute5tupleIJNS5_1CILi128EEENS7_ILi64EEENS7_ILi192EEEEEELi192ENS_10bfloat16_tEfNS_4arch4Sm80ELb0ELb0ELb0ELb0ELb1ELb0ELb1ELb1EEENS1_21CollectiveEpilogueFwdINS6_IJS8_SA_S9_EEENS6_IJNS7_ILi1EEESI_SI_EEESC_SE_Li256ELb0ELb1ELb1ELb0EEENS1_19SingleTileSchedulerILb0ELb1ELb1ELi128EEEEEEEEEvNT_6ParamsE,@function
        .size           _ZN7cutlass13device_kernelIN5flash19enable_sm80_to_sm89INS1_16FlashAttnFwdSm80INS1_25CollectiveMainloopFwdSm80ILi8ELi2ELb0EN4cute5tupleIJNS5_1CILi128EEENS7_ILi64EEENS7_ILi192EEEEEELi192ENS_10bfloat16_tEfNS_4arch4Sm80ELb0ELb0ELb0ELb0ELb1ELb0ELb1ELb1EEENS1_21CollectiveEpilogueFwdINS6_IJS8_SA_S9_EEENS6_IJNS7_ILi1EEESI_SI_EEESC_SE_Li256ELb0ELb1ELb1ELb0EEENS1_19SingleTileSchedulerILb0ELb1ELb1ELi128EEEEEEEEEvNT_6ParamsE,(.L_x_27 - _ZN7cutlass13device_kernelIN5flash19enable_sm80_to_sm89INS1_16FlashAttnFwdSm80INS1_25CollectiveMainloopFwdSm80ILi8ELi2ELb0EN4cute5tupleIJNS5_1CILi128EEENS7_ILi64EEENS7_ILi192EEEEEELi192ENS_10bfloat16_tEfNS_4arch4Sm80ELb0ELb0ELb0ELb0ELb1ELb0ELb1ELb1EEENS1_21CollectiveEpilogueFwdINS6_IJS8_SA_S9_EEENS6_IJNS7_ILi1EEESI_SI_EEESC_SE_Li256ELb0ELb1ELb1ELb0EEENS1_19SingleTileSchedulerILb0ELb1ELb1ELi128EEEEEEEEEvNT_6ParamsE)
        .other          _ZN7cutlass13device_kernelIN5flash19enable_sm80_to_sm89INS1_16FlashAttnFwdSm80INS1_25CollectiveMainloopFwdSm80ILi8ELi2ELb0EN4cute5tupleIJNS5_1CILi128EEENS7_ILi64EEENS7_ILi192EEEEEELi192ENS_10bfloat16_tEfNS_4arch4Sm80ELb0ELb0ELb0ELb0ELb1ELb0ELb1ELb1EEENS1_21CollectiveEpilogueFwdINS6_IJS8_SA_S9_EEENS6_IJNS7_ILi1EEESI_SI_EEESC_SE_Li256ELb0ELb1ELb1ELb0EEENS1_19SingleTileSchedulerILb0ELb1ELb1ELi128EEEEEEEEEvNT_6ParamsE,@"STO_CUDA_ENTRY STV_DEFAULT"
_ZN7cutlass13device_kernelIN5flash19enable_sm80_to_sm89INS1_16FlashAttnFwdSm80INS1_25CollectiveMainloopFwdSm80ILi8ELi2ELb0EN4cute5tupleIJNS5_1CILi128EEENS7_ILi64EEENS7_ILi192EEEEEELi192ENS_10bfloat16_tEfNS_4arch4Sm80ELb0ELb0ELb0ELb0ELb1ELb0ELb1ELb1EEENS1_21CollectiveEpilogueFwdINS6_IJS8_SA_S9_EEENS6_IJNS7_ILi1EEESI_SI_EEESC_SE_Li256ELb0ELb1ELb1ELb0EEENS1_19SingleTileSchedulerILb0ELb1ELb1ELi128EEEEEEEEEvNT_6ParamsE:
[----:B------:R-:W-:Y:S01]  /*0000*/  LDC R1, c[0x0][0x28] ;  /* 0x00000a00ff017b82 */ /* 0x000fe20000000800 */
[----:B------:R-:W-:Y:S05]  /*0010*/  EXIT ;  /* 0x000000000000794d */ /* 0x000fea0003800000 */
.L_x_9:
        /* <DEDUP_REMOVED lines=14> */
.L_x_27:


//--------------------- .text._ZN7cutlass13device_kernelIN5flash19enable_sm80_to_sm89INS1_16FlashAttnFwdSm80INS1_25CollectiveMainloopFwdSm80ILi8ELi2ELb0EN4cute5tupleIJNS5_1CILi128EEENS7_ILi64EEENS7_ILi192EEEEEELi192ENS_10bfloat16_tEfNS_4arch4Sm80ELb0ELb0ELb0ELb1ELb1ELb0ELb1ELb1EEENS1_21CollectiveEpilogueFwdINS6_IJS8_SA_S9_EEENS6_IJNS7_ILi1EEESI_SI_EEESC_SE_Li256ELb1ELb1ELb1ELb0EEENS1_36VarlenDynamicPersistentTileSchedulerILi128ELi64ELi256ELi256ELb1ELb1ELb0ELb0ELb1ELb1EEEEEEEEEvNT_6ParamsE --------------------------
	.section	.text._ZN7cutlass13device_kernelIN5flash19enable_sm80_to_sm89INS1_16FlashAttnFwdSm80INS1_25CollectiveMainloopFwdSm80ILi8ELi2ELb0EN4cute5tupleIJNS5_1CILi128EEENS7_ILi64EEENS7_ILi192EEEEEELi192ENS_10bfloat16_tEfNS_4arch4Sm80ELb0ELb0ELb0ELb1ELb1ELb0ELb1ELb1EEENS1_21CollectiveEpilogueFwdINS6_IJS8_SA_S9_EEENS6_IJNS7_ILi1EEESI_SI_EEESC_SE_Li256ELb1ELb1ELb1ELb0EEENS1_36VarlenDynamicPersistentTileSchedulerILi128ELi64ELi256ELi256ELb1ELb1ELb0ELb0ELb1ELb1EEEEEEEEEvNT_6ParamsE,"ax",@progbits
	.align	128
.text._ZN7cutlass13device_kernelIN5flash19enable_sm80_to_sm89INS1_16FlashAttnFwdSm80INS1_25CollectiveMainloopFwdSm80ILi8ELi2ELb0EN4cute5tupleIJNS5_1CILi128EEENS7_ILi64EEENS7_ILi192EEEEEELi192ENS_10bfloat16_tEfNS_4arch4Sm80ELb0ELb0ELb0ELb1ELb1ELb0ELb1ELb1EEENS1_21CollectiveEpilogueFwdINS6_IJS8_SA_S9_EEENS6_IJNS7_ILi1EEESI_SI_EEESC_SE_Li256ELb1ELb1ELb1ELb0EEENS1_36VarlenDynamicPersistentTileSchedulerILi128ELi64ELi256ELi256ELb1ELb1ELb0ELb0ELb1ELb1EEEEEEEEEvNT_6ParamsE:
        .type           _ZN7cutlass13device_kernelIN5flash19enable_sm80_to_sm89INS1_16FlashAttnFwdSm80INS1_25CollectiveMainloopFwdSm80ILi8ELi2ELb0EN4cute5tupleIJNS5_1CILi128EEENS7_ILi64EEENS7_ILi192EEEEEELi192ENS_10bfloat16_tEfNS_4arch4Sm80ELb0ELb0ELb0ELb1ELb1ELb0ELb1ELb1EEENS1_21CollectiveEpilogueFwdINS6_IJS8_SA_S9_EEENS6_IJNS7_ILi1EEESI_SI_EEESC_SE_Li256ELb1ELb1ELb1ELb0EEENS1_36VarlenDynamicPersistentTileSchedulerILi128ELi64ELi256ELi256ELb1ELb1ELb0ELb0ELb1ELb1EEEEEEEEEvNT_6ParamsE,@function
        .size           _ZN7cutlass13device_kernelIN5flash19enable_sm80_to_sm89INS1_16FlashAttnFwdSm80INS1_25CollectiveMainloopFwdSm80ILi8ELi2ELb0EN4cute5tupleIJNS5_1CILi128EEENS7_ILi64EEENS7_ILi192EEEEEELi192ENS_10bfloat16_tEfNS_4arch4Sm80ELb0ELb0ELb0ELb1ELb1ELb0ELb1ELb1EEENS1_21CollectiveEpilogueFwdINS6_IJS8_SA_S9_EEENS6_IJNS7_ILi1EEESI_SI_EEESC_SE_Li256ELb1ELb1ELb1ELb0EEENS1_36VarlenDynamicPersistentTileSchedulerILi128ELi64ELi256ELi256ELb1ELb1ELb0ELb0ELb1ELb1EEEEEEEEEvNT_6ParamsE,(.L_x_28 - _ZN7cutlass13device_kernelIN5flash19enable_sm80_to_sm89INS1_16FlashAttnFwdSm80INS1_25CollectiveMainloopFwdSm80ILi8ELi2ELb0EN4cute5tupleIJNS5_1CILi128EEENS7_ILi64EEENS7_ILi192EEEEEELi192ENS_10bfloat16_tEfNS_4arch4Sm80ELb0ELb0ELb0ELb1ELb1ELb0ELb1ELb1EEENS1_21CollectiveEpilogueFwdINS6_IJS8_SA_S9_EEENS6_IJNS7_ILi1EEESI_SI_EEESC_SE_Li256ELb1ELb1ELb1ELb0EEENS1_36VarlenDynamicPersistentTileSchedulerILi128ELi64ELi256ELi256ELb1ELb1ELb0ELb0ELb1ELb1EEEEEEEEEvNT_6ParamsE)
        .other          _ZN7cutlass13device_kernelIN5flash19enable_sm80_to_sm89INS1_16FlashAttnFwdSm80INS1_25CollectiveMainloopFwdSm80ILi8ELi2ELb0EN4cute5tupleIJNS5_1CILi128EEENS7_ILi64EEENS7_ILi192EEEEEELi192ENS_10bfloat16_tEfNS_4arch4Sm80ELb0ELb0ELb0ELb1ELb1ELb0ELb1ELb1EEENS1_21CollectiveEpilogueFwdINS6_IJS8_SA_S9_EEENS6_IJNS7_ILi1EEESI_SI_EEESC_SE_Li256ELb1ELb1ELb1ELb0EEENS1_36VarlenDynamicPersistentTileSchedulerILi128ELi64ELi256ELi256ELb1ELb1ELb0ELb0ELb1ELb1EEEEEEEEEvNT_6ParamsE,@"STO_CUDA_ENTRY STV_DEFAULT"
_ZN7cutlass13device_kernelIN5flash19enable_sm80_to_sm89INS1_16FlashAttnFwdSm80INS1_25CollectiveMainloopFwdSm80ILi8ELi2ELb0EN4cute5tupleIJNS5_1CILi128EEENS7_ILi64EEENS7_ILi192EEEEEELi192ENS_10bfloat16_tEfNS_4arch4Sm80ELb0ELb0ELb0ELb1ELb1ELb0ELb1ELb1EEENS1_21CollectiveEpilogueFwdINS6_IJS8_SA_S9_EEENS6_IJNS7_ILi1EEESI_SI_EEESC_SE_Li256ELb1ELb1ELb1ELb0EEENS1_36VarlenDynamicPersistentTileSchedulerILi128ELi64ELi256ELi256ELb1ELb1ELb0ELb0ELb1ELb1EEEEEEEEEvNT_6ParamsE:
[----:B------:R-:W-:Y:S01]  /*0000*/  LDC R1, c[0x0][0x28] ;  /* 0x00000a00ff017b82 */ /* 0x000fe20000000800 */
[----:B------:R-:W-:Y:S05]  /*0010*/  EXIT ;  /* 0x000000000000794d */ /* 0x000fea0003800000 */
.L_x_10:
        /* <DEDUP_REMOVED lines=14> */
.L_x_28:


//--------------------- .text._ZN7cutlass13device_kernelIN5flash19enable_sm80_to_sm89INS1_16FlashAttnFwdSm80INS1_25CollectiveMainloopFwdSm80ILi8ELi2ELb0EN4cute5tupleIJNS5_1CILi128EEENS7_ILi64EEENS7_ILi192EEEEEELi192ENS_10bfloat16_tEfNS_4arch4Sm80ELb0ELb0ELb0ELb1ELb1ELb1ELb1ELb1EEENS1_21CollectiveEpilogueFwdINS6_IJS8_SA_S9_EEENS6_IJNS7_ILi1EEESI_SI_EEESC_SE_Li256ELb1ELb1ELb1ELb0EEENS1_36VarlenDynamicPersistentTileSchedulerILi128ELi64ELi256ELi256ELb1ELb1ELb0ELb0ELb1ELb1EEEEEEEEEvNT_6ParamsE --------------------------
	.section	.text._ZN7cutlass13device_kernelIN5flash19enable_sm80_to_sm89INS1_16FlashAttnFwdSm80INS1_25CollectiveMainloopFwdSm80ILi8ELi2ELb0EN4cute5tupleIJNS5_1CILi128EEENS7_ILi64EEENS7_ILi192EEEEEELi192ENS_10bfloat16_tEfNS_4arch4Sm80ELb0ELb0ELb0ELb1ELb1ELb1ELb1ELb1EEENS1_21CollectiveEpilogueFwdINS6_IJS8_SA_S9_EEENS6_IJNS7_ILi1EEESI_SI_EEESC_SE_Li256ELb1ELb1ELb1ELb0EEENS1_36VarlenDynamicPersistentTileSchedulerILi128ELi64ELi256ELi256ELb1ELb1ELb0ELb0ELb1ELb1EEEEEEEEEvNT_6ParamsE,"ax",@progbits
	.align	128
.text._ZN7cutlass13device_kernelIN5flash19enable_sm80_to_sm89INS1_16FlashAttnFwdSm80INS1_25CollectiveMainloopFwdSm80ILi8ELi2ELb0EN4cute5tupleIJNS5_1CILi128EEENS7_ILi64EEENS7_ILi192EEEEEELi192ENS_10bfloat16_tEfNS_4arch4Sm80ELb0ELb0ELb0ELb1ELb1ELb1ELb1ELb1EEENS1_21CollectiveEpilogueFwdINS6_IJS8_SA_S9_EEENS6_IJNS7_ILi1EEESI_SI_EEESC_SE_Li256ELb1ELb1ELb1ELb0EEENS1_36VarlenDynamicPersistentTileSchedulerILi128ELi64ELi256ELi256ELb1ELb1ELb0ELb0ELb1ELb1EEEEEEEEEvNT_6ParamsE:
        .type           _ZN7cutlass13device_kernelIN5flash19enable_sm80_to_sm89INS1_16FlashAttnFwdSm80INS1_25CollectiveMainloopFwdSm80ILi8ELi2ELb0EN4cute5tupleIJNS5_1CILi128EEENS7_ILi64EEENS7_ILi192EEEEEELi192ENS_10bfloat16_tEfNS_4arch4Sm80ELb0ELb0ELb0ELb1ELb1ELb1ELb1ELb1EEENS1_21CollectiveEpilogueFwdINS6_IJS8_SA_S9_EEENS6_IJNS7_ILi1EEESI_SI_EEESC_SE_Li256ELb1ELb1ELb1ELb0EEENS1_36VarlenDynamicPersistentTileSchedulerILi128ELi64ELi256ELi256ELb1ELb1ELb0ELb0ELb1ELb1EEEEEEEEEvNT_6ParamsE,@function
        .size           _ZN7cutlass13device_kernelIN5flash19enable_sm80_to_sm89INS1_16FlashAttnFwdSm80INS1_25CollectiveMainloopFwdSm80ILi8ELi2ELb0EN4cute5tupleIJNS5_1CILi128EEENS7_ILi64EEENS7_ILi192EEEEEELi192ENS_10bfloat16_tEfNS_4arch4Sm80ELb0ELb0ELb0ELb1ELb1ELb1ELb1ELb1EEENS1_21CollectiveEpilogueFwdINS6_IJS8_SA_S9_EEENS6_IJNS7_ILi1EEESI_SI_EEESC_SE_Li256ELb1ELb1ELb1ELb0EEENS1_36VarlenDynamicPersistentTileSchedulerILi128ELi64ELi256ELi256ELb1ELb1ELb0ELb0ELb1ELb1EEEEEEEEEvNT_6ParamsE,(.L_x_29 - _ZN7cutlass13device_kernelIN5flash19enable_sm80_to_sm89INS1_16FlashAttnFwdSm80INS1_25CollectiveMainloopFwdSm80ILi8ELi2ELb0EN4cute5tupleIJNS5_1CILi128EEENS7_ILi64EEENS7_ILi192EEEEEELi192ENS_10bfloat16_tEfNS_4arch4Sm80ELb0ELb0ELb0ELb1ELb1ELb1ELb1ELb1EEENS1_21CollectiveEpilogueFwdINS6_IJS8_SA_S9_EEENS6_IJNS7_ILi1EEESI_SI_EEESC_SE_Li256ELb1ELb1ELb1ELb0EEENS1_36VarlenDynamicPersistentTileSchedulerILi128ELi64ELi256ELi256ELb1ELb1ELb0ELb0ELb1ELb1EEEEEEEEEvNT_6ParamsE)
        .other          _ZN7cutlass13device_kernelIN5flash19enable_sm80_to_sm89INS1_16FlashAttnFwdSm80INS1_25CollectiveMainloopFwdSm80ILi8ELi2ELb0EN4cute5tupleIJNS5_1CILi128EEENS7_ILi64EEENS7_ILi192EEEEEELi192ENS_10bfloat16_tEfNS_4arch4Sm80ELb0ELb0ELb0ELb1ELb1ELb1ELb1ELb1EEENS1_21CollectiveEpilogueFwdINS6_IJS8_SA_S9_EEENS6_IJNS7_ILi1EEESI_SI_EEESC_SE_Li256ELb1ELb1ELb1ELb0EEENS1_36VarlenDynamicPersistentTileSchedulerILi128ELi64ELi256ELi256ELb1ELb1ELb0ELb0ELb1ELb1EEEEEEEEEvNT_6ParamsE,@"STO_CUDA_ENTRY STV_DEFAULT"
_ZN7cutlass13device_kernelIN5flash19enable_sm80_to_sm89INS1_16FlashAttnFwdSm80INS1_25CollectiveMainloopFwdSm80ILi8ELi2ELb0EN4cute5tupleIJNS5_1CILi128EEENS7_ILi64EEENS7_ILi192EEEEEELi192ENS_10bfloat16_tEfNS_4arch4Sm80ELb0ELb0ELb0ELb1ELb1ELb1ELb1ELb1EEENS1_21CollectiveEpilogueFwdINS6_IJS8_SA_S9_EEENS6_IJNS7_ILi1EEESI_SI_EEESC_SE_Li256ELb1ELb1ELb1ELb0EEENS1_36VarlenDynamicPersistentTileSchedulerILi128ELi64ELi256ELi256ELb1ELb1ELb0ELb0ELb1ELb1EEEEEEEEEvNT_6ParamsE:
[----:B------:R-:W-:Y:S01]  /*0000*/  LDC R1, c[0x0][0x28] ;  /* 0x00000a00ff017b82 */ /* 0x000fe20000000800 */
[----:B------:R-:W-:Y:S05]  /*0010*/  EXIT ;  /* 0x000000000000794d */ /* 0x000fea0003800000 */
.L_x_11:
        /* <DEDUP_REMOVED lines=14> */
.L_x_29:


//--------------------- .text._ZN7cutlass13device_kernelIN5flash19enable_sm80_to_sm89INS1_16FlashAttnFwdSm80INS1_25CollectiveMainloopFwdSm80ILi8ELi2ELb0EN4cute5tupleIJNS5_1CILi128EEENS7_ILi64EEENS7_ILi192EEEEEELi192ENS_10bfloat16_tEfNS_4arch4Sm80ELb0ELb1ELb0ELb0ELb1ELb0ELb1ELb1EEENS1_21CollectiveEpilogueFwdINS6_IJS8_SA_S9_EEENS6_IJNS7_ILi1EEESI_SI_EEESC_SE_Li256ELb0ELb1ELb1ELb0EEENS1_19SingleTileSchedulerILb0ELb1ELb1ELi128EEEEEEEEEvNT_6ParamsE --------------------------
	.section	.text._ZN7cutlass13device_kernelIN5flash19enable_sm80_to_sm89INS1_16FlashAttnFwdSm80INS1_25CollectiveMainloopFwdSm80ILi8ELi2ELb0EN4cute5tupleIJNS5_1CILi128EEENS7_ILi64EEENS7_ILi192EEEEEELi192ENS_10bfloat16_tEfNS_4arch4Sm80ELb0ELb1ELb0ELb0ELb1ELb0ELb1ELb1EEENS1_21CollectiveEpilogueFwdINS6_IJS8_SA_S9_EEENS6_IJNS7_ILi1EEESI_SI_EEESC_SE_Li256ELb0ELb1ELb1ELb0EEENS1_19SingleTileSchedulerILb0ELb1ELb1ELi128EEEEEEEEEvNT_6ParamsE,"ax",@progbits
	.align	128
.text._ZN7cutlass13device_kernelIN5flash19enable_sm80_to_sm89INS1_16FlashAttnFwdSm80INS1_25CollectiveMainloopFwdSm80ILi8ELi2ELb0EN4cute5tupleIJNS5_1CILi128EEENS7_ILi64EEENS7_ILi192EEEEEELi192ENS_10bfloat16_tEfNS_4arch4Sm80ELb0ELb1ELb0ELb0ELb1ELb0ELb1ELb1EEENS1_21CollectiveEpilogueFwdINS6_IJS8_SA_S9_EEENS6_IJNS7_ILi1EEESI_SI_EEESC_SE_Li256ELb0ELb1ELb1ELb0EEENS1_19SingleTileSchedulerILb0ELb1ELb1ELi128EEEEEEEEEvNT_6ParamsE:
        .type           _ZN7cutlass13device_kernelIN5flash19enable_sm80_to_sm89INS1_16FlashAttnFwdSm80INS1_25CollectiveMainloopFwdSm80ILi8ELi2ELb0EN4cute5tupleIJNS5_1CILi128EEENS7_ILi64EEENS7_ILi192EEEEEELi192ENS_10bfloat16_tEfNS_4arch4Sm80ELb0ELb1ELb0ELb0ELb1ELb0ELb1ELb1EEENS1_21CollectiveEpilogueFwdINS6_IJS8_SA_S9_EEENS6_IJNS7_ILi1EEESI_SI_EEESC_SE_Li256ELb0ELb1ELb1ELb0EEENS1_19SingleTileSchedulerILb0ELb1ELb1ELi128EEEEEEEEEvNT_6ParamsE,@function
        .size           _ZN7cutlass13device_kernelIN5flash19enable_sm80_to_sm89INS1_16FlashAttnFwdSm80INS1_25CollectiveMainloopFwdSm80ILi8ELi2ELb0EN4cute5tupleIJNS5_1CILi128EEENS7_ILi64EEENS7_ILi192EEEEEELi192ENS_10bfloat16_tEfNS_4arch4Sm80ELb0ELb1ELb0ELb0ELb1ELb0ELb1ELb1EEENS1_21CollectiveEpilogueFwdINS6_IJS8_SA_S9_EEENS6_IJNS7_ILi1EEESI_SI_EEESC_SE_Li256ELb0ELb1ELb1ELb0EEENS1_19SingleTileSchedulerILb0ELb1ELb1ELi128EEEEEEEEEvNT_6ParamsE,(.L_x_30 - _ZN7cutlass13device_kernelIN5flash19enable_sm80_to_sm89INS1_16FlashAttnFwdSm80INS1_25CollectiveMainloopFwdSm80ILi8ELi2ELb0EN4cute5tupleIJNS5_1CILi128EEENS7_ILi64EEENS7_ILi192EEEEEELi192ENS_10bfloat16_tEfNS_4arch4Sm80ELb0ELb1ELb0ELb0ELb1ELb0ELb1ELb1EEENS1_21CollectiveEpilogueFwdINS6_IJS8_SA_S9_EEENS6_IJNS7_ILi1EEESI_SI_EEESC_SE_Li256ELb0ELb1ELb1ELb0EEENS1_19SingleTileSchedulerILb0ELb1ELb1ELi128EEEEEEEEEvNT_6ParamsE)
        .other          _ZN7cutlass13device_kernelIN5flash19enable_sm80_to_sm89INS1_16FlashAttnFwdSm80INS1_25CollectiveMainloopFwdSm80ILi8ELi2ELb0EN4cute5tupleIJNS5_1CILi128EEENS7_ILi64EEENS7_ILi192EEEEEELi192ENS_10bfloat16_tEfNS_4arch4Sm80ELb0ELb1ELb0ELb0ELb1ELb0ELb1ELb1EEENS1_21CollectiveEpilogueFwdINS6_IJS8_SA_S9_EEENS6_IJNS7_ILi1EEESI_SI_EEESC_SE_Li256ELb0ELb1ELb1ELb0EEENS1_19SingleTileSchedulerILb0ELb1ELb1ELi128EEEEEEEEEvNT_6ParamsE,@"STO_CUDA_ENTRY STV_DEFAULT"
_ZN7cutlass13device_kernelIN5flash19enable_sm80_to_sm89INS1_16FlashAttnFwdSm80INS1_25CollectiveMainloopFwdSm80ILi8ELi2ELb0EN4cute5tupleIJNS5_1CILi128EEENS7_ILi64EEENS7_ILi192EEEEEELi192ENS_10bfloat16_tEfNS_4arch4Sm80ELb0ELb1ELb0ELb0ELb1ELb0ELb1ELb1EEENS1_21CollectiveEpilogueFwdINS6_IJS8_SA_S9_EEENS6_IJNS7_ILi1EEESI_SI_EEESC_SE_Li256ELb0ELb1ELb1ELb0EEENS1_19SingleTileSchedulerILb0ELb1ELb1ELi128EEEEEEEEEvNT_6ParamsE:
[----:B------:R-:W-:Y:S01]  /*0000*/  LDC R1, c[0x0][0x28] ;  /* 0x00000a00ff017b82 */ /* 0x000fe20000000800 */
[----:B------:R-:W-:Y:S05]  /*0010*/  EXIT ;  /* 0x000000000000794d */ /* 0x000fea0003800000 */
.L_x_12:
        /* <DEDUP_REMOVED lines=14> */
.L_x_30:


//--------------------- .text._ZN7cutlass13device_kernelIN5flash19enable_sm80_to_sm89INS1_16FlashAttnFwdSm80INS1_25CollectiveMainloopFwdSm80ILi8ELi2ELb0EN4cute5tupleIJNS5_1CILi128EEENS7_ILi64EEENS7_ILi192EEEEEELi192ENS_10bfloat16_tEfNS_4arch4Sm80ELb0ELb1ELb0ELb1ELb1ELb0ELb1ELb1EEENS1_21CollectiveEpilogueFwdINS6_IJS8_SA_S9_EEENS6_IJNS7_ILi1EEESI_SI_EEESC_SE_Li256ELb1ELb1ELb1ELb0EEENS1_36VarlenDynamicPersistentTileSchedulerILi128ELi64ELi256ELi256ELb1ELb1ELb0ELb1ELb0ELb1EEEEEEEEEvNT_6ParamsE --------------------------
	.section	.text._ZN7cutlass13device_kernelIN5flash19enable_sm80_to_sm89INS1_16FlashAttnFwdSm80INS1_25CollectiveMainloopFwdSm80ILi8ELi2ELb0EN4cute5tupleIJNS5_1CILi128EEENS7_ILi64EEENS7_ILi192EEEEEELi192ENS_10bfloat16_tEfNS_4arch4Sm80ELb0ELb1ELb0ELb1ELb1ELb0ELb1ELb1EEENS1_21CollectiveEpilogueFwdINS6_IJS8_SA_S9_EEENS6_IJNS7_ILi1EEESI_SI_EEESC_SE_Li256ELb1ELb1ELb1ELb0EEENS1_36VarlenDynamicPersistentTileSchedulerILi128ELi64ELi256ELi256ELb1ELb1ELb0ELb1ELb0ELb1EEEEEEEEEvNT_6ParamsE,"ax",@progbits
	.align	128
.text._ZN7cutlass13device_kernelIN5flash19enable_sm80_to_sm89INS1_16FlashAttnFwdSm80INS1_25CollectiveMainloopFwdSm80ILi8ELi2ELb0EN4cute5tupleIJNS5_1CILi128EEENS7_ILi64EEENS7_ILi192EEEEEELi192ENS_10bfloat16_tEfNS_4arch4Sm80ELb0ELb1ELb0ELb1ELb1ELb0ELb1ELb1EEENS1_21CollectiveEpilogueFwdINS6_IJS8_SA_S9_EEENS6_IJNS7_ILi1EEESI_SI_EEESC_SE_Li256ELb1ELb1ELb1ELb0EEENS1_36VarlenDynamicPersistentTileSchedulerILi128ELi64ELi256ELi256ELb1ELb1ELb0ELb1ELb0ELb1EEEEEEEEEvNT_6ParamsE:
        .type           _ZN7cutlass13device_kernelIN5flash19enable_sm80_to_sm89INS1_16FlashAttnFwdSm80INS1_25CollectiveMainloopFwdSm80ILi8ELi2ELb0EN4cute5tupleIJNS5_1CILi128EEENS7_ILi64EEENS7_ILi192EEEEEELi192ENS_10bfloat16_tEfNS_4arch4Sm80ELb0ELb1ELb0ELb1ELb1ELb0ELb1ELb1EEENS1_21CollectiveEpilogueFwdINS6_IJS8_SA_S9_EEENS6_IJNS7_ILi1EEESI_SI_EEESC_SE_Li256ELb1ELb1ELb1ELb0EEENS1_36VarlenDynamicPersistentTileSchedulerILi128ELi64ELi256ELi256ELb1ELb1ELb0ELb1ELb0ELb1EEEEEEEEEvNT_6ParamsE,@function
        .size           _ZN7cutlass13device_kernelIN5flash19enable_sm80_to_sm89INS1_16FlashAttnFwdSm80INS1_25CollectiveMainloopFwdSm80ILi8ELi2ELb0EN4cute5tupleIJNS5_1CILi128EEENS7_ILi64EEENS7_ILi192EEEEEELi192ENS_10bfloat16_tEfNS_4arch4Sm80ELb0ELb1ELb0ELb1ELb1ELb0ELb1ELb1EEENS1_21CollectiveEpilogueFwdINS6_IJS8_SA_S9_EEENS6_IJNS7_ILi1EEESI_SI_EEESC_SE_Li256ELb1ELb1ELb1ELb0EEENS1_36VarlenDynamicPersistentTileSchedulerILi128ELi64ELi256ELi256ELb1ELb1ELb0ELb1ELb0ELb1EEEEEEEEEvNT_6ParamsE,(.L_x_31 - _ZN7cutlass13device_kernelIN5flash19enable_sm80_to_sm89INS1_16FlashAttnFwdSm80INS1_25CollectiveMainloopFwdSm80ILi8ELi2ELb0EN4cute5tupleIJNS5_1CILi128EEENS7_ILi64EEENS7_ILi192EEEEEELi192ENS_10bfloat16_tEfNS_4arch4Sm80ELb0ELb1ELb0ELb1ELb1ELb0ELb1ELb1EEENS1_21CollectiveEpilogueFwdINS6_IJS8_SA_S9_EEENS6_IJNS7_ILi1EEESI_SI_EEESC_SE_Li256ELb1ELb1ELb1ELb0EEENS1_36VarlenDynamicPersistentTileSchedulerILi128ELi64ELi256ELi256ELb1ELb1ELb0ELb1ELb0ELb1EEEEEEEEEvNT_6ParamsE)
        .other          _ZN7cutlass13device_kernelIN5flash19enable_sm80_to_sm89INS1_16FlashAttnFwdSm80INS1_25CollectiveMainloopFwdSm80ILi8ELi2ELb0EN4cute5tupleIJNS5_1CILi128EEENS7_ILi64EEENS7_ILi192EEEEEELi192ENS_10bfloat16_tEfNS_4arch4Sm80ELb0ELb1ELb0ELb1ELb1ELb0ELb1ELb1EEENS1_21CollectiveEpilogueFwdINS6_IJS8_SA_S9_EEENS6_IJNS7_ILi1EEESI_SI_EEESC_SE_Li256ELb1ELb1ELb1ELb0EEENS1_36VarlenDynamicPersistentTileSchedulerILi128ELi64ELi256ELi256ELb1ELb1ELb0ELb1ELb0ELb1EEEEEEEEEvNT_6ParamsE,@"STO_CUDA_ENTRY STV_DEFAULT"
_ZN7cutlass13device_kernelIN5flash19enable_sm80_to_sm89INS1_16FlashAttnFwdSm80INS1_25CollectiveMainloopFwdSm80ILi8ELi2ELb0EN4cute5tupleIJNS5_1CILi128EEENS7_ILi64EEENS7_ILi192EEEEEELi192ENS_10bfloat16_tEfNS_4arch4Sm80ELb0ELb1ELb0ELb1ELb1ELb0ELb1ELb1EEENS1_21CollectiveEpilogueFwdINS6_IJS8_SA_S9_EEENS6_IJNS7_ILi1EEESI_SI_EEESC_SE_Li256ELb1ELb1ELb1ELb0EEENS1_36VarlenDynamicPersistentTileSchedulerILi128ELi64ELi256ELi256ELb1ELb1ELb0ELb1ELb0ELb1EEEEEEEEEvNT_6ParamsE:
[----:B------:R-:W-:Y:S01]  /*0000*/  LDC R1, c[0x0][0x28] ;  /* 0x00000a00ff017b82 */ /* 0x000fe20000000800 */
[----:B------:R-:W-:Y:S05]  /*0010*/  EXIT ;  /* 0x000000000000794d */ /* 0x000fea0003800000 */
.L_x_13:
        /* <DEDUP_REMOVED lines=14> */
.L_x_31:


//--------------------- .text._ZN7cutlass13device_kernelIN5flash19enable_sm80_to_sm89INS1_16FlashAttnFwdSm80INS1_25CollectiveMainloopFwdSm80ILi8ELi2ELb0EN4cute5tupleIJNS5_1CILi128EEENS7_ILi64EEENS7_ILi192EEEEEELi192ENS_10bfloat16_tEfNS_4arch4Sm80ELb0ELb1ELb0ELb1ELb1ELb1ELb1ELb1EEENS1_21CollectiveEpilogueFwdINS6_IJS8_SA_S9_EEENS6_IJNS7_ILi1EEESI_SI_EEESC_SE_Li256ELb1ELb1ELb1ELb0EEENS1_36VarlenDynamicPersistentTileSchedulerILi128ELi64ELi256ELi256ELb1ELb1ELb0ELb1ELb0ELb1EEEEEEEEEvNT_6ParamsE --------------------------
	.section	.text._ZN7cutlass13device_kernelIN5flash19enable_sm80_to_sm89INS1_16FlashAttnFwdSm80INS1_25CollectiveMainloopFwdSm80ILi8ELi2ELb0EN4cute5tupleIJNS5_1CILi128EEENS7_ILi64EEENS7_ILi192EEEEEELi192ENS_10bfloat16_tEfNS_4arch4Sm80ELb0ELb1ELb0ELb1ELb1ELb1ELb1ELb1EEENS1_21CollectiveEpilogueFwdINS6_IJS8_SA_S9_EEENS6_IJNS7_ILi1EEESI_SI_EEESC_SE_Li256ELb1ELb1ELb1ELb0EEENS1_36VarlenDynamicPersistentTileSchedulerILi128ELi64ELi256ELi256ELb1ELb1ELb0ELb1ELb0ELb1EEEEEEEEEvNT_6ParamsE,"ax",@progbits
	.align	128
.text._ZN7cutlass13device_kernelIN5flash19enable_sm80_to_sm89INS1_16FlashAttnFwdSm80INS1_25CollectiveMainloopFwdSm80ILi8ELi2ELb0EN4cute5tupleIJNS5_1CILi128EEENS7_ILi64EEENS7_ILi192EEEEEELi192ENS_10bfloat16_tEfNS_4arch4Sm80ELb0ELb1ELb0ELb1ELb1ELb1ELb1ELb1EEENS1_21CollectiveEpilogueFwdINS6_IJS8_SA_S9_EEENS6_IJNS7_ILi1EEESI_SI_EEESC_SE_Li256ELb1ELb1ELb1ELb0EEENS1_36VarlenDynamicPersistentTileSchedulerILi128ELi64ELi256ELi256ELb1ELb1ELb0ELb1ELb0ELb1EEEEEEEEEvNT_6ParamsE:
        .type           _ZN7cutlass13device_kernelIN5flash19enable_sm80_to_sm89INS1_16FlashAttnFwdSm80INS1_25CollectiveMainloopFwdSm80ILi8ELi2ELb0EN4cute5tupleIJNS5_1CILi128EEENS7_ILi64EEENS7_ILi192EEEEEELi192ENS_10bfloat16_tEfNS_4arch4Sm80ELb0ELb1ELb0ELb1ELb1ELb1ELb1ELb1EEENS1_21CollectiveEpilogueFwdINS6_IJS8_SA_S9_EEENS6_IJNS7_ILi1EEESI_SI_EEESC_SE_Li256ELb1ELb1ELb1ELb0EEENS1_36VarlenDynamicPersistentTileSchedulerILi128ELi64ELi256ELi256ELb1ELb1ELb0ELb1ELb0ELb1EEEEEEEEEvNT_6ParamsE,@function
        .size           _ZN7cutlass13device_kernelIN5flash19enable_sm80_to_sm89INS1_16FlashAttnFwdSm80INS1_25CollectiveMainloopFwdSm80ILi8ELi2ELb0EN4cute5tupleIJNS5_1CILi128EEENS7_ILi64EEENS7_ILi192EEEEEELi192ENS_10bfloat16_tEfNS_4arch4Sm80ELb0ELb1ELb0ELb1ELb1ELb1ELb1ELb1EEENS1_21CollectiveEpilogueFwdINS6_IJS8_SA_S9_EEENS6_IJNS7_ILi1EEESI_SI_EEESC_SE_Li256ELb1ELb1ELb1ELb0EEENS1_36VarlenDynamicPersistentTileSchedulerILi128ELi64ELi256ELi256ELb1ELb1ELb0ELb1ELb0ELb1EEEEEEEEEvNT_6ParamsE,(.L_x_32 - _ZN7cutlass13device_kernelIN5flash19enable_sm80_to_sm89INS1_16FlashAttnFwdSm80INS1_25CollectiveMainloopFwdSm80ILi8ELi2ELb0EN4cute5tupleIJNS5_1CILi128EEENS7_ILi64EEENS7_ILi192EEEEEELi192ENS_10bfloat16_tEfNS_4arch4Sm80ELb0ELb1ELb0ELb1ELb1ELb1ELb1ELb1EEENS1_21CollectiveEpilogueFwdINS6_IJS8_SA_S9_EEENS6_IJNS7_ILi1EEESI_SI_EEESC_SE_Li256ELb1ELb1ELb1ELb0EEENS1_36VarlenDynamicPersistentTileSchedulerILi128ELi64ELi256ELi256ELb1ELb1ELb0ELb1ELb0ELb1EEEEEEEEEvNT_6ParamsE)
        .other          _ZN7cutlass13device_kernelIN5flash19enable_sm80_to_sm89INS1_16FlashAttnFwdSm80INS1_25CollectiveMainloopFwdSm80ILi8ELi2ELb0EN4cute5tupleIJNS5_1CILi128EEENS7_ILi64EEENS7_ILi192EEEEEELi192ENS_10bfloat16_tEfNS_4arch4Sm80ELb0ELb1ELb0ELb1ELb1ELb1ELb1ELb1EEENS1_21CollectiveEpilogueFwdINS6_IJS8_SA_S9_EEENS6_IJNS7_ILi1EEESI_SI_EEESC_SE_Li256ELb1ELb1ELb1ELb0EEENS1_36VarlenDynamicPersistentTileSchedulerILi128ELi64ELi256ELi256ELb1ELb1ELb0ELb1ELb0ELb1EEEEEEEEEvNT_6ParamsE,@"STO_CUDA_ENTRY STV_DEFAULT"
_ZN7cutlass13device_kernelIN5flash19enable_sm80_to_sm89INS1_16FlashAttnFwdSm80INS1_25CollectiveMainloopFwdSm80ILi8ELi2ELb0EN4cute5tupleIJNS5_1CILi128EEENS7_ILi64EEENS7_ILi192EEEEEELi192ENS_10bfloat16_tEfNS_4arch4Sm80ELb0ELb1ELb0ELb1ELb1ELb1ELb1ELb1EEENS1_21CollectiveEpilogueFwdINS6_IJS8_SA_S9_EEENS6_IJNS7_ILi1EEESI_SI_EEESC_SE_Li256ELb1ELb1ELb1ELb0EEENS1_36VarlenDynamicPersistentTileSchedulerILi128ELi64ELi256ELi256ELb1ELb1ELb0ELb1ELb0ELb1EEEEEEEEEvNT_6ParamsE:
[----:B------:R-:W-:Y:S01]  /*0000*/  LDC R1, c[0x0][0x28] ;  /* 0x00000a00ff017b82 */ /* 0x000fe20000000800 */
[----:B------:R-:W-:Y:S05]  /*0010*/  EXIT ;  /* 0x000000000000794d */ /* 0x000fea0003800000 */
.L_x_14:
        /* <DEDUP_REMOVED lines=14> */
.L_x_32:


//--------------------- .text._ZN7cutlass13device_kernelIN5flash19enable_sm80_to_sm89INS1_16FlashAttnFwdSm80INS1_25CollectiveMainloopFwdSm80ILi8ELi2ELb0EN4cute5tupleIJNS5_1CILi128EEENS7_ILi64EEENS7_ILi192EEEEEELi192ENS_10bfloat16_tEfNS_4arch4Sm80ELb1ELb0ELb0ELb0ELb1ELb0ELb1ELb1EEENS1_21CollectiveEpilogueFwdINS6_IJS8_SA_S9_EEENS6_IJNS7_ILi1EEESI_SI_EEESC_SE_Li256ELb0ELb1ELb1ELb0EEENS1_30DynamicPersistentTileSchedulerILi256ELi256ELb1ELb1ELb0EEEEEEEEEvNT_6ParamsE --------------------------
	.section	.text._ZN7cutlass13device_kernelIN5flash19enable_sm80_to_sm89INS1_16FlashAttnFwdSm80INS1_25CollectiveMainloopFwdSm80ILi8ELi2ELb0EN4cute5tupleIJNS5_1CILi128EEENS7_ILi64EEENS7_ILi192EEEEEELi192ENS_10bfloat16_tEfNS_4arch4Sm80ELb1ELb0ELb0ELb0ELb1ELb0ELb1ELb1EEENS1_21CollectiveEpilogueFwdINS6_IJS8_SA_S9_EEENS6_IJNS7_ILi1EEESI_SI_EEESC_SE_Li256ELb0ELb1ELb1ELb0EEENS1_30DynamicPersistentTileSchedulerILi256ELi256ELb1ELb1ELb0EEEEEEEEEvNT_6ParamsE,"ax",@progbits
	.align	128
.text._ZN7cutlass13device_kernelIN5flash19enable_sm80_to_sm89INS1_16FlashAttnFwdSm80INS1_25CollectiveMainloopFwdSm80ILi8ELi2ELb0EN4cute5tupleIJNS5_1CILi128EEENS7_ILi64EEENS7_ILi192EEEEEELi192ENS_10bfloat16_tEfNS_4arch4Sm80ELb1ELb0ELb0ELb0ELb1ELb0ELb1ELb1EEENS1_21CollectiveEpilogueFwdINS6_IJS8_SA_S9_EEENS6_IJNS7_ILi1EEESI_SI_EEESC_SE_Li256ELb0ELb1ELb1ELb0EEENS1_30DynamicPersistentTileSchedulerILi256ELi256ELb1ELb1ELb0EEEEEEEEEvNT_6ParamsE:
        .type           _ZN7cutlass13device_kernelIN5flash19enable_sm80_to_sm89INS1_16FlashAttnFwdSm80INS1_25CollectiveMainloopFwdSm80ILi8ELi2ELb0EN4cute5tupleIJNS5_1CILi128EEENS7_ILi64EEENS7_ILi192EEEEEELi192ENS_10bfloat16_tEfNS_4arch4Sm80ELb1ELb0ELb0ELb0ELb1ELb0ELb1ELb1EEENS1_21CollectiveEpilogueFwdINS6_IJS8_SA_S9_EEENS6_IJNS7_ILi1EEESI_SI_EEESC_SE_Li256ELb0ELb1ELb1ELb0EEENS1_30DynamicPersistentTileSchedulerILi256ELi256ELb1ELb1ELb0EEEEEEEEEvNT_6ParamsE,@function
        .size           _ZN7cutlass13device_kernelIN5flash19enable_sm80_to_sm89INS1_16FlashAttnFwdSm80INS1_25CollectiveMainloopFwdSm80ILi8ELi2ELb0EN4cute5tupleIJNS5_1CILi128EEENS7_ILi64EEENS7_ILi192EEEEEELi192ENS_10bfloat16_tEfNS_4arch4Sm80ELb1ELb0ELb0ELb0ELb1ELb0ELb1ELb1EEENS1_21CollectiveEpilogueFwdINS6_IJS8_SA_S9_EEENS6_IJNS7_ILi1EEESI_SI_EEESC_SE_Li256ELb0ELb1ELb1ELb0EEENS1_30DynamicPersistentTileSchedulerILi256ELi256ELb1ELb1ELb0EEEEEEEEEvNT_6ParamsE,(.L_x_33 - _ZN7cutlass13device_kernelIN5flash19enable_sm80_to_sm89INS1_16FlashAttnFwdSm80INS1_25CollectiveMainloopFwdSm80ILi8ELi2ELb0EN4cute5tupleIJNS5_1CILi128EEENS7_ILi64EEENS7_ILi192EEEEEELi192ENS_10bfloat16_tEfNS_4arch4Sm80ELb1ELb0ELb0ELb0ELb1ELb0ELb1ELb1EEENS1_21CollectiveEpilogueFwdINS6_IJS8_SA_S9_EEENS6_IJNS7_ILi1EEESI_SI_EEESC_SE_Li256ELb0ELb1ELb1ELb0EEENS1_30DynamicPersistentTileSchedulerILi256ELi256ELb1ELb1ELb0EEEEEEEEEvNT_6ParamsE)
        .other          _ZN7cutlass13device_kernelIN5flash19enable_sm80_to_sm89INS1_16FlashAttnFwdSm80INS1_25CollectiveMainloopFwdSm80ILi8ELi2ELb0EN4cute5tupleIJNS5_1CILi128EEENS7_ILi64EEENS7_ILi192EEEEEELi192ENS_10bfloat16_tEfNS_4arch4Sm80ELb1ELb0ELb0ELb0ELb1ELb0ELb1ELb1EEENS1_21CollectiveEpilogueFwdINS6_IJS8_SA_S9_EEENS6_IJNS7_ILi1EEESI_SI_EEESC_SE_Li256ELb0ELb1ELb1ELb0EEENS1_30DynamicPersistentTileSchedulerILi256ELi256ELb1ELb1ELb0EEEEEEEEEvNT_6ParamsE,@"STO_CUDA_ENTRY STV_DEFAULT"
_ZN7cutlass13device_kernelIN5flash19enable_sm80_to_sm89INS1_16FlashAttnFwdSm80INS1_25CollectiveMainloopFwdSm80ILi8ELi2ELb0EN4cute5tupleIJNS5_1CILi128EEENS7_ILi64EEENS7_ILi192EEEEEELi192ENS_10bfloat16_tEfNS_4arch4Sm80ELb1ELb0ELb0ELb0ELb1ELb0ELb1ELb1EEENS1_21CollectiveEpilogueFwdINS6_IJS8_SA_S9_EEENS6_IJNS7_ILi1EEESI_SI_EEESC_SE_Li256ELb0ELb1ELb1ELb0EEENS1_30DynamicPersistentTileSchedulerILi256ELi256ELb1ELb1ELb0EEEEEEEEEvNT_6ParamsE:
[----:B------:R-:W-:Y:S01]  /*0000*/  LDC R1, c[0x0][0x28] ;  /* 0x00000a00ff017b82 */ /* 0x000fe20000000800 */
[----:B------:R-:W-:Y:S05]  /*0010*/  EXIT ;  /* 0x000000000000794d */ /* 0x000fea0003800000 */
.L_x_15:
        /* <DEDUP_REMOVED lines=14> */
.L_x_33:


//--------------------- .text._ZN7cutlass13device_kernelIN5flash19enable_sm80_to_sm89INS1_16FlashAttnFwdSm80INS1_25CollectiveMainloopFwdSm80ILi8ELi2ELb0EN4cute5tupleIJNS5_1CILi128EEENS7_ILi64EEENS7_ILi192EEEEEELi192ENS_10bfloat16_tEfNS_4arch4Sm80ELb1ELb0ELb0ELb1ELb1ELb0ELb1ELb1EEENS1_21CollectiveEpilogueFwdINS6_IJS8_SA_S9_EEENS6_IJNS7_ILi1EEESI_SI_EEESC_SE_Li256ELb1ELb1ELb1ELb0EEENS1_36VarlenDynamicPersistentTileSchedulerILi128ELi64ELi256ELi256ELb1ELb1ELb0ELb1ELb1ELb1EEEEEEEEEvNT_6ParamsE --------------------------
	.section	.text._ZN7cutlass13device_kernelIN5flash19enable_sm80_to_sm89INS1_16FlashAttnFwdSm80INS1_25CollectiveMainloopFwdSm80ILi8ELi2ELb0EN4cute5tupleIJNS5_1CILi128EEENS7_ILi64EEENS7_ILi192EEEEEELi192ENS_10bfloat16_tEfNS_4arch4Sm80ELb1ELb0ELb0ELb1ELb1ELb0ELb1ELb1EEENS1_21CollectiveEpilogueFwdINS6_IJS8_SA_S9_EEENS6_IJNS7_ILi1EEESI_SI_EEESC_SE_Li256ELb1ELb1ELb1ELb0EEENS1_36VarlenDynamicPersistentTileSchedulerILi128ELi64ELi256ELi256ELb1ELb1ELb0ELb1ELb1ELb1EEEEEEEEEvNT_6ParamsE,"ax",@progbits
	.align	128
.text._ZN7cutlass13device_kernelIN5flash19enable_sm80_to_sm89INS1_16FlashAttnFwdSm80INS1_25CollectiveMainloopFwdSm80ILi8ELi2ELb0EN4cute5tupleIJNS5_1CILi128EEENS7_ILi64EEENS7_ILi192EEEEEELi192ENS_10bfloat16_tEfNS_4arch4Sm80ELb1ELb0ELb0ELb1ELb1ELb0ELb1ELb1EEENS1_21CollectiveEpilogueFwdINS6_IJS8_SA_S9_EEENS6_IJNS7_ILi1EEESI_SI_EEESC_SE_Li256ELb1ELb1ELb1ELb0EEENS1_36VarlenDynamicPersistentTileSchedulerILi128ELi64ELi256ELi256ELb1ELb1ELb0ELb1ELb1ELb1EEEEEEEEEvNT_6ParamsE:
        .type           _ZN7cutlass13device_kernelIN5flash19enable_sm80_to_sm89INS1_16FlashAttnFwdSm80INS1_25CollectiveMainloopFwdSm80ILi8ELi2ELb0EN4cute5tupleIJNS5_1CILi128EEENS7_ILi64EEENS7_ILi192EEEEEELi192ENS_10bfloat16_tEfNS_4arch4Sm80ELb1ELb0ELb0ELb1ELb1ELb0ELb1ELb1EEENS1_21CollectiveEpilogueFwdINS6_IJS8_SA_S9_EEENS6_IJNS7_ILi1EEESI_SI_EEESC_SE_Li256ELb1ELb1ELb1ELb0EEENS1_36VarlenDynamicPersistentTileSchedulerILi128ELi64ELi256ELi256ELb1ELb1ELb0ELb1ELb1ELb1EEEEEEEEEvNT_6ParamsE,@function
        .size           _ZN7cutlass13device_kernelIN5flash19enable_sm80_to_sm89INS1_16FlashAttnFwdSm80INS1_25CollectiveMainloopFwdSm80ILi8ELi2ELb0EN4cute5tupleIJNS5_1CILi128EEENS7_ILi64EEENS7_ILi192EEEEEELi192ENS_10bfloat16_tEfNS_4arch4Sm80ELb1ELb0ELb0ELb1ELb1ELb0ELb1ELb1EEENS1_21CollectiveEpilogueFwdINS6_IJS8_SA_S9_EEENS6_IJNS7_ILi1EEESI_SI_EEESC_SE_Li256ELb1ELb1ELb1ELb0EEENS1_36VarlenDynamicPersistentTileSchedulerILi128ELi64ELi256ELi256ELb1ELb1ELb0ELb1ELb1ELb1EEEEEEEEEvNT_6ParamsE,(.L_x_34 - _ZN7cutlass13device_kernelIN5flash19enable_sm80_to_sm89INS1_16FlashAttnFwdSm80INS1_25CollectiveMainloopFwdSm80ILi8ELi2ELb0EN4cute5tupleIJNS5_1CILi128EEENS7_ILi64EEENS7_ILi192EEEEEELi192ENS_10bfloat16_tEfNS_4arch4Sm80ELb1ELb0ELb0ELb1ELb1ELb0ELb1ELb1EEENS1_21CollectiveEpilogueFwdINS6_IJS8_SA_S9_EEENS6_IJNS7_ILi1EEESI_SI_EEESC_SE_Li256ELb1ELb1ELb1ELb0EEENS1_36VarlenDynamicPersistentTileSchedulerILi128ELi64ELi256ELi256ELb1ELb1ELb0ELb1ELb1ELb1EEEEEEEEEvNT_6ParamsE)
        .other          _ZN7cutlass13device_kernelIN5flash19enable_sm80_to_sm89INS1_16FlashAttnFwdSm80INS1_25CollectiveMainloopFwdSm80ILi8ELi2ELb0EN4cute5tupleIJNS5_1CILi128EEENS7_ILi64EEENS7_ILi192EEEEEELi192ENS_10bfloat16_tEfNS_4arch4Sm80ELb1ELb0ELb0ELb1ELb1ELb0ELb1ELb1EEENS1_21CollectiveEpilogueFwdINS6_IJS8_SA_S9_EEENS6_IJNS7_ILi1EEESI_SI_EEESC_SE_Li256ELb1ELb1ELb1ELb0EEENS1_36VarlenDynamicPersistentTileSchedulerILi128ELi64ELi256ELi256ELb1ELb1ELb0ELb1ELb1ELb1EEEEEEEEEvNT_6ParamsE,@"STO_CUDA_ENTRY STV_DEFAULT"
_ZN7cutlass13device_kernelIN5flash19enable_sm80_to_sm89INS1_16FlashAttnFwdSm80INS1_25CollectiveMainloopFwdSm80ILi8ELi2ELb0EN4cute5tupleIJNS5_1CILi128EEENS7_ILi64EEENS7_ILi192EEEEEELi192ENS_10bfloat16_tEfNS_4arch4Sm80ELb1ELb0ELb0ELb1ELb1ELb0ELb1ELb1EEENS1_21CollectiveEpilogueFwdINS6_IJS8_SA_S9_EEENS6_IJNS7_ILi1EEESI_SI_EEESC_SE_Li256ELb1ELb1ELb1ELb0EEENS1_36VarlenDynamicPersistentTileSchedulerILi128ELi64ELi256ELi256ELb1ELb1ELb0ELb1ELb1ELb1EEEEEEEEEvNT_6ParamsE:
[----:B------:R-:W-:Y:S01]  /*0000*/  LDC R1, c[0x0][0x28] ;  /* 0x00000a00ff017b82 */ /* 0x000fe20000000800 */
[----:B------:R-:W-:Y:S05]  /*0010*/  EXIT ;  /* 0x000000000000794d */ /* 0x000fea0003800000 */
.L_x_16:
        /* <DEDUP_REMOVED lines=14> */
.L_x_34:


//--------------------- .text._ZN7cutlass13device_kernelIN5flash19enable_sm80_to_sm89INS1_16FlashAttnFwdSm80INS1_25CollectiveMainloopFwdSm80ILi8ELi2ELb0EN4cute5tupleIJNS5_1CILi128EEENS7_ILi64EEENS7_ILi192EEEEEELi192ENS_10bfloat16_tEfNS_4arch4Sm80ELb1ELb0ELb0ELb1ELb1ELb1ELb1ELb1EEENS1_21CollectiveEpilogueFwdINS6_IJS8_SA_S9_EEENS6_IJNS7_ILi1EEESI_SI_EEESC_SE_Li256ELb1ELb1ELb1ELb0EEENS1_36VarlenDynamicPersistentTileSchedulerILi128ELi64ELi256ELi256ELb1ELb1ELb0ELb1ELb1ELb1EEEEEEEEEvNT_6ParamsE --------------------------
	.section	.text._ZN7cutlass13device_kernelIN5flash19enable_sm80_to_sm89INS1_16FlashAttnFwdSm80INS1_25CollectiveMainloopFwdSm80ILi8ELi2ELb0EN4cute5tupleIJNS5_1CILi128EEENS7_ILi64EEENS7_ILi192EEEEEELi192ENS_10bfloat16_tEfNS_4arch4Sm80ELb1ELb0ELb0ELb1ELb1ELb1ELb1ELb1EEENS1_21CollectiveEpilogueFwdINS6_IJS8_SA_S9_EEENS6_IJNS7_ILi1EEESI_SI_EEESC_SE_Li256ELb1ELb1ELb1ELb0EEENS1_36VarlenDynamicPersistentTileSchedulerILi128ELi64ELi256ELi256ELb1ELb1ELb0ELb1ELb1ELb1EEEEEEEEEvNT_6ParamsE,"ax",@progbits
	.align	128
.text._ZN7cutlass13device_kernelIN5flash19enable_sm80_to_sm89INS1_16FlashAttnFwdSm80INS1_25CollectiveMainloopFwdSm80ILi8ELi2ELb0EN4cute5tupleIJNS5_1CILi128EEENS7_ILi64EEENS7_ILi192EEEEEELi192ENS_10bfloat16_tEfNS_4arch4Sm80ELb1ELb0ELb0ELb1ELb1ELb1ELb1ELb1EEENS1_21CollectiveEpilogueFwdINS6_IJS8_SA_S9_EEENS6_IJNS7_ILi1EEESI_SI_EEESC_SE_Li256ELb1ELb1ELb1ELb0EEENS1_36VarlenDynamicPersistentTileSchedulerILi128ELi64ELi256ELi256ELb1ELb1ELb0ELb1ELb1ELb1EEEEEEEEEvNT_6ParamsE:
        .type           _ZN7cutlass13device_kernelIN5flash19enable_sm80_to_sm89INS1_16FlashAttnFwdSm80INS1_25CollectiveMainloopFwdSm80ILi8ELi2ELb0EN4cute5tupleIJNS5_1CILi128EEENS7_ILi64EEENS7_ILi192EEEEEELi192ENS_10bfloat16_tEfNS_4arch4Sm80ELb1ELb0ELb0ELb1ELb1ELb1ELb1ELb1EEENS1_21CollectiveEpilogueFwdINS6_IJS8_SA_S9_EEENS6_IJNS7_ILi1EEESI_SI_EEESC_SE_Li256ELb1ELb1ELb1ELb0EEENS1_36VarlenDynamicPersistentTileSchedulerILi128ELi64ELi256ELi256ELb1ELb1ELb0ELb1ELb1ELb1EEEEEEEEEvNT_6ParamsE,@function
        .size           _ZN7cutlass13device_kernelIN5flash19enable_sm80_to_sm89INS1_16FlashAttnFwdSm80INS1_25CollectiveMainloopFwdSm80ILi8ELi2ELb0EN4cute5tupleIJNS5_1CILi128EEENS7_ILi64EEENS7_ILi192EEEEEELi192ENS_10bfloat16_tEfNS_4arch4Sm80ELb1ELb0ELb0ELb1ELb1ELb1ELb1ELb1EEENS1_21CollectiveEpilogueFwdINS6_IJS8_SA_S9_EEENS6_IJNS7_ILi1EEESI_SI_EEESC_SE_Li256ELb1ELb1ELb1ELb0EEENS1_36VarlenDynamicPersistentTileSchedulerILi128ELi64ELi256ELi256ELb1ELb1ELb0ELb1ELb1ELb1EEEEEEEEEvNT_6ParamsE,(.L_x_35 - _ZN7cutlass13device_kernelIN5flash19enable_sm80_to_sm89INS1_16FlashAttnFwdSm80INS1_25CollectiveMainloopFwdSm80ILi8ELi2ELb0EN4cute5tupleIJNS5_1CILi128EEENS7_ILi64EEENS7_ILi192EEEEEELi192ENS_10bfloat16_tEfNS_4arch4Sm80ELb1ELb0ELb0ELb1ELb1ELb1ELb1ELb1EEENS1_21CollectiveEpilogueFwdINS6_IJS8_SA_S9_EEENS6_IJNS7_ILi1EEESI_SI_EEESC_SE_Li256ELb1ELb1ELb1ELb0EEENS1_36VarlenDynamicPersistentTileSchedulerILi128ELi64ELi256ELi256ELb1ELb1ELb0ELb1ELb1ELb1EEEEEEEEEvNT_6ParamsE)
        .other          _ZN7cutlass13device_kernelIN5flash19enable_sm80_to_sm89INS1_16FlashAttnFwdSm80INS1_25CollectiveMainloopFwdSm80ILi8ELi2ELb0EN4cute5tupleIJNS5_1CILi128EEENS7_ILi64EEENS7_ILi192EEEEEELi192ENS_10bfloat16_tEfNS_4arch4Sm80ELb1ELb0ELb0ELb1ELb1ELb1ELb1ELb1EEENS1_21CollectiveEpilogueFwdINS6_IJS8_SA_S9_EEENS6_IJNS7_ILi1EEESI_SI_EEESC_SE_Li256ELb1ELb1ELb1ELb0EEENS1_36VarlenDynamicPersistentTileSchedulerILi128ELi64ELi256ELi256ELb1ELb1ELb0ELb1ELb1ELb1EEEEEEEEEvNT_6ParamsE,@"STO_CUDA_ENTRY STV_DEFAULT"
_ZN7cutlass13device_kernelIN5flash19enable_sm80_to_sm89INS1_16FlashAttnFwdSm80INS1_25CollectiveMainloopFwdSm80ILi8ELi2ELb0EN4cute5tupleIJNS5_1CILi128EEENS7_ILi64EEENS7_ILi192EEEEEELi192ENS_10bfloat16_tEfNS_4arch4Sm80ELb1ELb0ELb0ELb1ELb1ELb1ELb1ELb1EEENS1_21CollectiveEpilogueFwdINS6_IJS8_SA_S9_EEENS6_IJNS7_ILi1EEESI_SI_EEESC_SE_Li256ELb1ELb1ELb1ELb0EEENS1_36VarlenDynamicPersistentTileSchedulerILi128ELi64ELi256ELi256ELb1ELb1ELb0ELb1ELb1ELb1EEEEEEEEEvNT_6ParamsE:
[----:B------:R-:W-:Y:S01]  /*0000*/  LDC R1, c[0x0][0x28] ;  /* 0x00000a00ff017b82 */ /* 0x000fe20000000800 */
[----:B------:R-:W-:Y:S05]  /*0010*/  EXIT ;  /* 0x000000000000794d */ /* 0x000fea0003800000 */
.L_x_17:
        /* <DEDUP_REMOVED lines=14> */
.L_x_35:


//--------------------- .nv.shared.reserved.0     --------------------------
	.section	.nv.shared.reserved.0,"aw",@nobits
	.weak		__nv_reservedSMEM_offset_0_alias
	.size		__nv_reservedSMEM_offset_0_alias, 0, 0
	.other		__nv_reservedSMEM_offset_0_alias,@"STO_CUDA_RESERVED_SHARED STV_DEFAULT"
__nv_reservedSMEM_offset_0_alias:
	.zero		0


//--------------------- .nv.global                --------------------------
	.section	.nv.global,"aw",@nobits
.nv.global:
	.type		_ZN78_INTERNAL_7009d4ec_42_flash_fwd_hdim192_bf16_paged_split_sm80_cu_4cb42ef5_34054cute1_E,@object
	.size		_ZN78_INTERNAL_7009d4ec_42_flash_fwd_hdim192_bf16_paged_split_sm80_cu_4cb42ef5_34054cute1_E,(_ZN78_INTERNAL_7009d4ec_42_flash_fwd_hdim192_bf16_paged_split_sm80_cu_4cb42ef5_34054cuda3std3__45__cpo6cbeginE - _ZN78_INTERNAL_7009d4ec_42_flash_fwd_hdim192_bf16_paged_split_sm80_cu_4cb42ef5_34054cute1_E)
_ZN78_INTERNAL_7009d4ec_42_flash_fwd_hdim192_bf16_paged_split_sm80_cu_4cb42ef5_34054cute1_E:
	.zero		1
	.type		_ZN78_INTERNAL_7009d4ec_42_flash_fwd_hdim192_bf16_paged_split_sm80_cu_4cb42ef5_34054cuda3std3__45__cpo6cbeginE,@object
	.size		_ZN78_INTERNAL_7009d4ec_42_flash_fwd_hdim192_bf16_paged_split_sm80_cu_4cb42ef5_34054cuda3std3__45__cpo6cbeginE,(_ZN78_INTERNAL_7009d4ec_42_flash_fwd_hdim192_bf16_paged_split_sm80_cu_4cb42ef5_34054cuda3std3__48in_placeE - _ZN78_INTERNAL_7009d4ec_42_flash_fwd_hdim192_bf16_paged_split_sm80_cu_4cb42ef5_34054cuda3std3__45__cpo6cbeginE)
_ZN78_INTERNAL_7009d4ec_42_flash_fwd_hdim192_bf16_paged_split_sm80_cu_4cb42ef5_34054cuda3std3__45__cpo6cbeginE:
	.zero		1
	.type		_ZN78_INTERNAL_7009d4ec_42_flash_fwd_hdim192_bf16_paged_split_sm80_cu_4cb42ef5_34054cuda3std3__48in_placeE,@object
	.size		_ZN78_INTERNAL_7009d4ec_42_flash_fwd_hdim192_bf16_paged_split_sm80_cu_4cb42ef5_34054cuda3std3__48in_placeE,(_ZN78_INTERNAL_7009d4ec_42_flash_fwd_hdim192_bf16_paged_split_sm80_cu_4cb42ef5_34054cuda3std6ranges3__45__cpo9iter_moveE - _ZN78_INTERNAL_7009d4ec_42_flash_fwd_hdim192_bf16_paged_split_sm80_cu_4cb42ef5_34054cuda3std3__48in_placeE)
_ZN78_INTERNAL_7009d4ec_42_flash_fwd_hdim192_bf16_paged_split_sm80_cu_4cb42ef5_34054cuda3std3__48in_placeE:
	.zero		1
	.type		_ZN78_INTERNAL_7009d4ec_42_flash_fwd_hdim192_bf16_paged_split_sm80_cu_4cb42ef5_34054cuda3std6ranges3__45__cpo9iter_moveE,@object
	.size		_ZN78_INTERNAL_7009d4ec_42_flash_fwd_hdim192_bf16_paged_split_sm80_cu_4cb42ef5_34054cuda3std6ranges3__45__cpo9iter_moveE,(_ZN78_INTERNAL_7009d4ec_42_flash_fwd_hdim192_bf16_paged_split_sm80_cu_4cb42ef5_34054cuda3std3__45__cpo5beginE - _ZN78_INTERNAL_7009d4ec_42_flash_fwd_hdim192_bf16_paged_split_sm80_cu_4cb42ef5_34054cuda3std6ranges3__45__cpo9iter_moveE)
_ZN78_INTERNAL_7009d4ec_42_flash_fwd_hdim192_bf16_paged_split_sm80_cu_4cb42ef5_34054cuda3std6ranges3__45__cpo9iter_moveE:
	.zero		1
	.type		_ZN78_INTERNAL_7009d4ec_42_flash_fwd_hdim192_bf16_paged_split_sm80_cu_4cb42ef5_34054cuda3std3__45__cpo5beginE,@object
	.size		_ZN78_INTERNAL_7009d4ec_42_flash_fwd_hdim192_bf16_paged_split_sm80_cu_4cb42ef5_34054cuda3std3__45__cpo5beginE,(_ZN78_INTERNAL_7009d4ec_42_flash_fwd_hdim192_bf16_paged_split_sm80_cu_4cb42ef5_34054cuda3std3__480_GLOBAL__N__7009d4ec_42_flash_fwd_hdim192_bf16_paged_split_sm80_cu_4cb42ef5_34056ignoreE - _ZN78_INTERNAL_7009d4ec_42_flash_fwd_hdim192_bf16_paged_split_sm80_cu_4cb42ef5_34054cuda3std3__45__cpo5beginE)
_ZN78_INTERNAL_7009d4ec_42_flash_fwd_hdim192_bf16_paged_split_sm80_cu_4cb42ef5_34054cuda3std3__45__cpo5beginE:
	.zero		1
	.type		_ZN78_INTERNAL_7009d4ec_42_flash_fwd_hdim192_bf16_paged_split_sm80_cu_4cb42ef5_34054cuda3std3__480_GLOBAL__N__7009d4ec_42_flash_fwd_hdim192_bf16_paged_split_sm80_cu_4cb42ef5_34056ignoreE,@object
	.size		_ZN78_INTERNAL_7009d4ec_42_flash_fwd_hdim192_bf16_paged_split_sm80_cu_4cb42ef5_34054cuda3std3__480_GLOBAL__N__7009d4ec_42_flash_fwd_hdim192_bf16_paged_split_sm80_cu_4cb42ef5_34056ignoreE,(_ZN78_INTERNAL_7009d4ec_42_flash_fwd_hdim192_bf16_paged_split_sm80_cu_4cb42ef5_34054cute7productE - _ZN78_INTERNAL_7009d4ec_42_flash_fwd_hdim192_bf16_paged_split_sm80_cu_4cb42ef5_34054cuda3std3__480_GLOBAL__N__7009d4ec_42_flash_fwd_hdim192_bf16_paged_split_sm80_cu_4cb42ef5_34056ignoreE)
_ZN78_INTERNAL_7009d4ec_42_flash_fwd_hdim192_bf16_paged_split_sm80_cu_4cb42ef5_34054cuda3std3__480_GLOBAL__N__7009d4ec_42_flash_fwd_hdim192_bf16_paged_split_sm80_cu_4cb42ef5_34056ignoreE:
	.zero		1
	.type		_ZN78_INTERNAL_7009d4ec_42_flash_fwd_hdim192_bf16_paged_split_sm80_cu_4cb42ef5_34054cute7productE,@object
	.size		_ZN78_INTERNAL_7009d4ec_42_flash_fwd_hdim192_bf16_paged_split_sm80_cu_4cb42ef5_34054cute7productE,(_ZN78_INTERNAL_7009d4ec_42_flash_fwd_hdim192_bf16_paged_split_sm80_cu_4cb42ef5_34054cuda3std3__45__cpo3endE - _ZN78_INTERNAL_7009d4ec_42_flash_fwd_hdim192_bf16_paged_split_sm80_cu_4cb42ef5_34054cute7productE)
_ZN78_INTERNAL_7009d4ec_42_flash_fwd_hdim192_bf16_paged_split_sm80_cu_4cb42ef5_34054cute7productE:
	.zero		1
	.type		_ZN78_INTERNAL_7009d4ec_42_flash_fwd_hdim192_bf16_paged_split_sm80_cu_4cb42ef5_34054cuda3std3__45__cpo3endE,@object
	.size		_ZN78_INTERNAL_7009d4ec_42_flash_fwd_hdim192_bf16_paged_split_sm80_cu_4cb42ef5_34054cuda3std3__45__cpo3endE,(_ZN78_INTERNAL_7009d4ec_42_flash_fwd_hdim192_bf16_paged_split_sm80_cu_4cb42ef5_34054cuda3std3__419piecewise_constructE - _ZN78_INTERNAL_7009d4ec_42_flash_fwd_hdim192_bf16_paged_split_sm80_cu_4cb42ef5_34054cuda3std3__45__cpo3endE)
_ZN78_INTERNAL_7009d4ec_42_flash_fwd_hdim192_bf16_paged_split_sm80_cu_4cb42ef5_34054cuda3std3__45__cpo3endE:
	.zero		1
	.type		_ZN78_INTERNAL_7009d4ec_42_flash_fwd_hdim192_bf16_paged_split_sm80_cu_4cb42ef5_34054cuda3std3__419piecewise_constructE,@object
	.size		_ZN78_INTERNAL_7009d4ec_42_flash_fwd_hdim192_bf16_paged_split_sm80_cu_4cb42ef5_34054cuda3std3__419piecewise_constructE,(_ZN78_INTERNAL_7009d4ec_42_flash_fwd_hdim192_bf16_paged_split_sm80_cu_4cb42ef5_34054cuda3std3__45__cpo4cendE - _ZN78_INTERNAL_7009d4ec_42_flash_fwd_hdim192_bf16_paged_split_sm80_cu_4cb42ef5_34054cuda3std3__419piecewise_constructE)
_ZN78_INTERNAL_7009d4ec_42_flash_fwd_hdim192_bf16_paged_split_sm80_cu_4cb42ef5_34054cuda3std3__419piecewise_constructE:
	.zero		1
	.type		_ZN78_INTERNAL_7009d4ec_42_flash_fwd_hdim192_bf16_paged_split_sm80_cu_4cb42ef5_34054cuda3std3__45__cpo4cendE,@object
	.size		_ZN78_INTERNAL_7009d4ec_42_flash_fwd_hdim192_bf16_paged_split_sm80_cu_4cb42ef5_34054cuda3std3__45__cpo4cendE,(_ZN78_INTERNAL_7009d4ec_42_flash_fwd_hdim192_bf16_paged_split_sm80_cu_4cb42ef5_34054cuda3std6ranges3__45__cpo4swapE - _ZN78_INTERNAL_7009d4ec_42_flash_fwd_hdim192_bf16_paged_split_sm80_cu_4cb42ef5_34054cuda3std3__45__cpo4cendE)
_ZN78_INTERNAL_7009d4ec_42_flash_fwd_hdim192_bf16_paged_split_sm80_cu_4cb42ef5_34054cuda3std3__45__cpo4cendE:
	.zero		1
	.type		_ZN78_INTERNAL_7009d4ec_42_flash_fwd_hdim192_bf16_paged_split_sm80_cu_4cb42ef5_34054cuda3std6ranges3__45__cpo4swapE,@object
	.size		_ZN78_INTERNAL_7009d4ec_42_flash_fwd_hdim192_bf16_paged_split_sm80_cu_4cb42ef5_34054cuda3std6ranges3__45__cpo4swapE,(.L_7 - _ZN78_INTERNAL_7009d4ec_42_flash_fwd_hdim192_bf16_paged_split_sm80_cu_4cb42ef5_34054cuda3std6ranges3__45__cpo4swapE)
_ZN78_INTERNAL_7009d4ec_42_flash_fwd_hdim192_bf16_paged_split_sm80_cu_4cb42ef5_34054cuda3std6ranges3__45__cpo4swapE:
	.zero		1
.L_7:


//--------------------- .nv.constant0._ZN7cutlass13device_kernelIN5flash19enable_sm80_to_sm89INS1_16FlashAttnFwdSm80INS1_25CollectiveMainloopFwdSm80ILi8ELi1ELb0EN4cute5tupleIJNS5_1CILi128EEENS7_ILi64EEENS7_ILi192EEEEEELi192ENS_10bfloat16_tEfNS_4arch4Sm80ELb0ELb0ELb0ELb0ELb1ELb0ELb1ELb1EEENS1_21CollectiveEpilogueFwdINS6_IJS8_SA_S9_EEENS6_IJNS7_ILi1EEESI_SI_EEESC_SE_Li256ELb0ELb1ELb1ELb0EEENS1_19SingleTileSchedulerILb0ELb1ELb1ELi128EEEEEEEEEvNT_6ParamsE --------------------------
	.section	.nv.constant0._ZN7cutlass13device_kernelIN5flash19enable_sm80_to_sm89INS1_16FlashAttnFwdSm80INS1_25CollectiveMainloopFwdSm80ILi8ELi1ELb0EN4cute5tupleIJNS5_1CILi128EEENS7_ILi64EEENS7_ILi192EEEEEELi192ENS_10bfloat16_tEfNS_4arch4Sm80ELb0ELb0ELb0ELb0ELb1ELb0ELb1ELb1EEENS1_21CollectiveEpilogueFwdINS6_IJS8_SA_S9_EEENS6_IJNS7_ILi1EEESI_SI_EEESC_SE_Li256ELb0ELb1ELb1ELb0EEENS1_19SingleTileSchedulerILb0ELb1ELb1ELi128EEEEEEEEEvNT_6ParamsE,"a",@progbits
	.sectionflags	@""
	.align	4
.nv.constant0._ZN7cutlass13device_kernelIN5flash19enable_sm80_to_sm89INS1_16FlashAttnFwdSm80INS1_25CollectiveMainloopFwdSm80ILi8ELi1ELb0EN4cute5tupleIJNS5_1CILi128EEENS7_ILi64EEENS7_ILi192EEEEEELi192ENS_10bfloat16_tEfNS_4arch4Sm80ELb0ELb0ELb0ELb0ELb1ELb0ELb1ELb1EEENS1_21CollectiveEpilogueFwdINS6_IJS8_SA_S9_EEENS6_IJNS7_ILi1EEESI_SI_EEESC_SE_Li256ELb0ELb1ELb1ELb0EEENS1_19SingleTileSchedulerILb0ELb1ELb1ELi128EEEEEEEEEvNT_6ParamsE:
	.zero		1576


//--------------------- .nv.constant0._ZN7cutlass13device_kernelIN5flash19enable_sm80_to_sm89INS1_16FlashAttnFwdSm80INS1_25CollectiveMainloopFwdSm80ILi8ELi1ELb0EN4cute5tupleIJNS5_1CILi128EEENS7_ILi64EEENS7_ILi192EEEEEELi192ENS_10bfloat16_tEfNS_4arch4Sm80ELb0ELb0ELb0ELb1ELb1ELb0ELb1ELb1EEENS1_21CollectiveEpilogueFwdINS6_IJS8_SA_S9_EEENS6_IJNS7_ILi1EEESI_SI_EEESC_SE_Li256ELb1ELb1ELb1ELb0EEENS1_36VarlenDynamicPersistentTileSchedulerILi128ELi64ELi256ELi256ELb1ELb1ELb0ELb0ELb1ELb1EEEEEEEEEvNT_6ParamsE --------------------------
	.section	.nv.constant0._ZN7cutlass13device_kernelIN5flash19enable_sm80_to_sm89INS1_16FlashAttnFwdSm80INS1_25CollectiveMainloopFwdSm80ILi8ELi1ELb0EN4cute5tupleIJNS5_1CILi128EEENS7_ILi64EEENS7_ILi192EEEEEELi192ENS_10bfloat16_tEfNS_4arch4Sm80ELb0ELb0ELb0ELb1ELb1ELb0ELb1ELb1EEENS1_21CollectiveEpilogueFwdINS6_IJS8_SA_S9_EEENS6_IJNS7_ILi1EEESI_SI_EEESC_SE_Li256ELb1ELb1ELb1ELb0EEENS1_36VarlenDynamicPersistentTileSchedulerILi128ELi64ELi256ELi256ELb1ELb1ELb0ELb0ELb1ELb1EEEEEEEEEvNT_6ParamsE,"a",@progbits
	.sectionflags	@""
	.align	4
.nv.constant0._ZN7cutlass13device_kernelIN5flash19enable_sm80_to_sm89INS1_16FlashAttnFwdSm80INS1_25CollectiveMainloopFwdSm80ILi8ELi1ELb0EN4cute5tupleIJNS5_1CILi128EEENS7_ILi64EEENS7_ILi192EEEEEELi192ENS_10bfloat16_tEfNS_4arch4Sm80ELb0ELb0ELb0ELb1ELb1ELb0ELb1ELb1EEENS1_21CollectiveEpilogueFwdINS6_IJS8_SA_S9_EEENS6_IJNS7_ILi1EEESI_SI_EEESC_SE_Li256ELb1ELb1ELb1ELb0EEENS1_36VarlenDynamicPersistentTileSchedulerILi128ELi64ELi256ELi256ELb1ELb1ELb0ELb0ELb1ELb1EEEEEEEEEvNT_6ParamsE:
	.zero		1608


//--------------------- .nv.constant0._ZN7cutlass13device_kernelIN5flash19enable_sm80_to_sm89INS1_16FlashAttnFwdSm80INS1_25CollectiveMainloopFwdSm80ILi8ELi1ELb0EN4cute5tupleIJNS5_1CILi128EEENS7_ILi64EEENS7_ILi192EEEEEELi192ENS_10bfloat16_tEfNS_4arch4Sm80ELb0ELb0ELb0ELb1ELb1ELb1ELb1ELb1EEENS1_21CollectiveEpilogueFwdINS6_IJS8_SA_S9_EEENS6_IJNS7_ILi1EEESI_SI_EEESC_SE_Li256ELb1ELb1ELb1ELb0EEENS1_36VarlenDynamicPersistentTileSchedulerILi128ELi64ELi256ELi256ELb1ELb1ELb0ELb0ELb1ELb1EEEEEEEEEvNT_6ParamsE --------------------------
	.section	.nv.constant0._ZN7cutlass13device_kernelIN5flash19enable_sm80_to_sm89INS1_16FlashAttnFwdSm80INS1_25CollectiveMainloopFwdSm80ILi8ELi1ELb0EN4cute5tupleIJNS5_1CILi128EEENS7_ILi64EEENS7_ILi192EEEEEELi192ENS_10bfloat16_tEfNS_4arch4Sm80ELb0ELb0ELb0ELb1ELb1ELb1ELb1ELb1EEENS1_21CollectiveEpilogueFwdINS6_IJS8_SA_S9_EEENS6_IJNS7_ILi1EEESI_SI_EEESC_SE_Li256ELb1ELb1ELb1ELb0EEENS1_36VarlenDynamicPersistentTileSchedulerILi128ELi64ELi256ELi256ELb1ELb1ELb0ELb0ELb1ELb1EEEEEEEEEvNT_6ParamsE,"a",@progbits
	.sectionflags	@""
	.align	4
.nv.constant0._ZN7cutlass13device_kernelIN5flash19enable_sm80_to_sm89INS1_16FlashAttnFwdSm80INS1_25CollectiveMainloopFwdSm80ILi8ELi1ELb0EN4cute5tupleIJNS5_1CILi128EEENS7_ILi64EEENS7_ILi192EEEEEELi192ENS_10bfloat16_tEfNS_4arch4Sm80ELb0ELb0ELb0ELb1ELb1ELb1ELb1ELb1EEENS1_21CollectiveEpilogueFwdINS6_IJS8_SA_S9_EEENS6_IJNS7_ILi1EEESI_SI_EEESC_SE_Li256ELb1ELb1ELb1ELb0EEENS1_36VarlenDynamicPersistentTileSchedulerILi128ELi64ELi256ELi256ELb1ELb1ELb0ELb0ELb1ELb1EEEEEEEEEvNT_6ParamsE:
	.zero		1608


//--------------------- .nv.constant0._ZN7cutlass13device_kernelIN5flash19enable_sm80_to_sm89INS1_16FlashAttnFwdSm80INS1_25CollectiveMainloopFwdSm80ILi8ELi1ELb0EN4cute5tupleIJNS5_1CILi128EEENS7_ILi64EEENS7_ILi192EEEEEELi192ENS_10bfloat16_tEfNS_4arch4Sm80ELb0ELb1ELb0ELb0ELb1ELb0ELb1ELb1EEENS1_21CollectiveEpilogueFwdINS6_IJS8_SA_S9_EEENS6_IJNS7_ILi1EEESI_SI_EEESC_SE_Li256ELb0ELb1ELb1ELb0EEENS1_19SingleTileSchedulerILb0ELb1ELb1ELi128EEEEEEEEEvNT_6ParamsE --------------------------
	.section	.nv.constant0._ZN7cutlass13device_kernelIN5flash19enable_sm80_to_sm89INS1_16FlashAttnFwdSm80INS1_25CollectiveMainloopFwdSm80ILi8ELi1ELb0EN4cute5tupleIJNS5_1CILi128EEENS7_ILi64EEENS7_ILi192EEEEEELi192ENS_10bfloat16_tEfNS_4arch4Sm80ELb0ELb1ELb0ELb0ELb1ELb0ELb1ELb1EEENS1_21CollectiveEpilogueFwdINS6_IJS8_SA_S9_EEENS6_IJNS7_ILi1EEESI_SI_EEESC_SE_Li256ELb0ELb1ELb1ELb0EEENS1_19SingleTileSchedulerILb0ELb1ELb1ELi128EEEEEEEEEvNT_6ParamsE,"a",@progbits
	.sectionflags	@""
	.align	4
.nv.constant0._ZN7cutlass13device_kernelIN5flash19enable_sm80_to_sm89INS1_16FlashAttnFwdSm80INS1_25CollectiveMainloopFwdSm80ILi8ELi1ELb0EN4cute5tupleIJNS5_1CILi128EEENS7_ILi64EEENS7_ILi192EEEEEELi192ENS_10bfloat16_tEfNS_4arch4Sm80ELb0ELb1ELb0ELb0ELb1ELb0ELb1ELb1EEENS1_21CollectiveEpilogueFwdINS6_IJS8_SA_S9_EEENS6_IJNS7_ILi1EEESI_SI_EEESC_SE_Li256ELb0ELb1ELb1ELb0EEENS1_19SingleTileSchedulerILb0ELb1ELb1ELi128EEEEEEEEEvNT_6ParamsE:
	.zero		1576


//--------------------- .nv.constant0._ZN7cutlass13device_kernelIN5flash19enable_sm80_to_sm89INS1_16FlashAttnFwdSm80INS1_25CollectiveMainloopFwdSm80ILi8ELi1ELb0EN4cute5tupleIJNS5_1CILi128EEENS7_ILi64EEENS7_ILi192EEEEEELi192ENS_10bfloat16_tEfNS_4arch4Sm80ELb0ELb1ELb0ELb1ELb1ELb0ELb1ELb1EEENS1_21CollectiveEpilogueFwdINS6_IJS8_SA_S9_EEENS6_IJNS7_ILi1EEESI_SI_EEESC_SE_Li256ELb1ELb1ELb1ELb0EEENS1_36VarlenDynamicPersistentTileSchedulerILi128ELi64ELi256ELi256ELb1ELb1ELb0ELb1ELb0ELb1EEEEEEEEEvNT_6ParamsE --------------------------
	.section	.nv.constant0._ZN7cutlass13device_kernelIN5flash19enable_sm80_to_sm89INS1_16FlashAttnFwdSm80INS1_25CollectiveMainloopFwdSm80ILi8ELi1ELb0EN4cute5tupleIJNS5_1CILi128EEENS7_ILi64EEENS7_ILi192EEEEEELi192ENS_10bfloat16_tEfNS_4arch4Sm80ELb0ELb1ELb0ELb1ELb1ELb0ELb1ELb1EEENS1_21CollectiveEpilogueFwdINS6_IJS8_SA_S9_EEENS6_IJNS7_ILi1EEESI_SI_EEESC_SE_Li256ELb1ELb1ELb1ELb0EEENS1_36VarlenDynamicPersistentTileSchedulerILi128ELi64ELi256ELi256ELb1ELb1ELb0ELb1ELb0ELb1EEEEEEEEEvNT_6ParamsE,"a",@progbits
	.sectionflags	@""
	.align	4
.nv.constant0._ZN7cutlass13device_kernelIN5flash19enable_sm80_to_sm89INS1_16FlashAttnFwdSm80INS1_25CollectiveMainloopFwdSm80ILi8ELi1ELb0EN4cute5tupleIJNS5_1CILi128EEENS7_ILi64EEENS7_ILi192EEEEEELi192ENS_10bfloat16_tEfNS_4arch4Sm80ELb0ELb1ELb0ELb1ELb1ELb0ELb1ELb1EEENS1_21CollectiveEpilogueFwdINS6_IJS8_SA_S9_EEENS6_IJNS7_ILi1EEESI_SI_EEESC_SE_Li256ELb1ELb1ELb1ELb0EEENS1_36VarlenDynamicPersistentTileSchedulerILi128ELi64ELi256ELi256ELb1ELb1ELb0ELb1ELb0ELb1EEEEEEEEEvNT_6ParamsE:
	.zero		1608


//--------------------- .nv.constant0._ZN7cutlass13device_kernelIN5flash19enable_sm80_to_sm89INS1_16FlashAttnFwdSm80INS1_25CollectiveMainloopFwdSm80ILi8ELi1ELb0EN4cute5tupleIJNS5_1CILi128EEENS7_ILi64EEENS7_ILi192EEEEEELi192ENS_10bfloat16_tEfNS_4arch4Sm80ELb0ELb1ELb0ELb1ELb1ELb1ELb1ELb1EEENS1_21CollectiveEpilogueFwdINS6_IJS8_SA_S9_EEENS6_IJNS7_ILi1EEESI_SI_EEESC_SE_Li256ELb1ELb1ELb1ELb0EEENS1_36VarlenDynamicPersistentTileSchedulerILi128ELi64ELi256ELi256ELb1ELb1ELb0ELb1ELb0ELb1EEEEEEEEEvNT_6ParamsE --------------------------
	.section	.nv.constant0._ZN7cutlass13device_kernelIN5flash19enable_sm80_to_sm89INS1_16FlashAttnFwdSm80INS1_25CollectiveMainloopFwdSm80ILi8ELi1ELb0EN4cute5tupleIJNS5_1CILi128EEENS7_ILi64EEENS7_ILi192EEEEEELi192ENS_10bfloat16_tEfNS_4arch4Sm80ELb0ELb1ELb0ELb1ELb1ELb1ELb1ELb1EEENS1_21CollectiveEpilogueFwdINS6_IJS8_SA_S9_EEENS6_IJNS7_ILi1EEESI_SI_EEESC_SE_Li256ELb1ELb1ELb1ELb0EEENS1_36VarlenDynamicPersistentTileSchedulerILi128ELi64ELi256ELi256ELb1ELb1ELb0ELb1ELb0ELb1EEEEEEEEEvNT_6ParamsE,"a",@progbits
	.sectionflags	@""
	.align	4
.nv.constant0._ZN7cutlass13device_kernelIN5flash19enable_sm80_to_sm89INS1_16FlashAttnFwdSm80INS1_25CollectiveMainloopFwdSm80ILi8ELi1ELb0EN4cute5tupleIJNS5_1CILi128EEENS7_ILi64EEENS7_ILi192EEEEEELi192ENS_10bfloat16_tEfNS_4arch4Sm80ELb0ELb1ELb0ELb1ELb1ELb1ELb1ELb1EEENS1_21CollectiveEpilogueFwdINS6_IJS8_SA_S9_EEENS6_IJNS7_ILi1EEESI_SI_EEESC_SE_Li256ELb1ELb1ELb1ELb0EEENS1_36VarlenDynamicPersistentTileSchedulerILi128ELi64ELi256ELi256ELb1ELb1ELb0ELb1ELb0ELb1EEEEEEEEEvNT_6ParamsE:
	.zero		1608


//--------------------- .nv.constant0._ZN7cutlass13device_kernelIN5flash19enable_sm80_to_sm89INS1_16FlashAttnFwdSm80INS1_25CollectiveMainloopFwdSm80ILi8ELi1ELb0EN4cute5tupleIJNS5_1CILi128EEENS7_ILi64EEENS7_ILi192EEEEEELi192ENS_10bfloat16_tEfNS_4arch4Sm80ELb1ELb0ELb0ELb0ELb1ELb0ELb1ELb1EEENS1_21CollectiveEpilogueFwdINS6_IJS8_SA_S9_EEENS6_IJNS7_ILi1EEESI_SI_EEESC_SE_Li256ELb0ELb1ELb1ELb0EEENS1_30DynamicPersistentTileSchedulerILi256ELi256ELb1ELb1ELb0EEEEEEEEEvNT_6ParamsE --------------------------
	.section	.nv.constant0._ZN7cutlass13device_kernelIN5flash19enable_sm80_to_sm89INS1_16FlashAttnFwdSm80INS1_25CollectiveMainloopFwdSm80ILi8ELi1ELb0EN4cute5tupleIJNS5_1CILi128EEENS7_ILi64EEENS7_ILi192EEEEEELi192ENS_10bfloat16_tEfNS_4arch4Sm80ELb1ELb0ELb0ELb0ELb1ELb0ELb1ELb1EEENS1_21CollectiveEpilogueFwdINS6_IJS8_SA_S9_EEENS6_IJNS7_ILi1EEESI_SI_EEESC_SE_Li256ELb0ELb1ELb1ELb0EEENS1_30DynamicPersistentTileSchedulerILi256ELi256ELb1ELb1ELb0EEEEEEEEEvNT_6ParamsE,"a",@progbits
	.sectionflags	@""
	.align	4
.nv.constant0._ZN7cutlass13device_kernelIN5flash19enable_sm80_to_sm89INS1_16FlashAttnFwdSm80INS1_25CollectiveMainloopFwdSm80ILi8ELi1ELb0EN4cute5tupleIJNS5_1CILi128EEENS7_ILi64EEENS7_ILi192EEEEEELi192ENS_10bfloat16_tEfNS_4arch4Sm80ELb1ELb0ELb0ELb0ELb1ELb0ELb1ELb1EEENS1_21CollectiveEpilogueFwdINS6_IJS8_SA_S9_EEENS6_IJNS7_ILi1EEESI_SI_EEESC_SE_Li256ELb0ELb1ELb1ELb0EEENS1_30DynamicPersistentTileSchedulerILi256ELi256ELb1ELb1ELb0EEEEEEEEEvNT_6ParamsE:
	.zero		1592


//--------------------- .nv.constant0._ZN7cutlass13device_kernelIN5flash19enable_sm80_to_sm89INS1_16FlashAttnFwdSm80INS1_25CollectiveMainloopFwdSm80ILi8ELi1ELb0EN4cute5tupleIJNS5_1CILi128EEENS7_ILi64EEENS7_ILi192EEEEEELi192ENS_10bfloat16_tEfNS_4arch4Sm80ELb1ELb0ELb0ELb1ELb1ELb0ELb1ELb1EEENS1_21CollectiveEpilogueFwdINS6_IJS8_SA_S9_EEENS6_IJNS7_ILi1EEESI_SI_EEESC_SE_Li256ELb1ELb1ELb1ELb0EEENS1_36VarlenDynamicPersistentTileSchedulerILi128ELi64ELi256ELi256ELb1ELb1ELb0ELb1ELb1ELb1EEEEEEEEEvNT_6ParamsE --------------------------
	.section	.nv.constant0._ZN7cutlass13device_kernelIN5flash19enable_sm80_to_sm89INS1_16FlashAttnFwdSm80INS1_25CollectiveMainloopFwdSm80ILi8ELi1ELb0EN4cute5tupleIJNS5_1CILi128EEENS7_ILi64EEENS7_ILi192EEEEEELi192ENS_10bfloat16_tEfNS_4arch4Sm80ELb1ELb0ELb0ELb1ELb1ELb0ELb1ELb1EEENS1_21CollectiveEpilogueFwdINS6_IJS8_SA_S9_EEENS6_IJNS7_ILi1EEESI_SI_EEESC_SE_Li256ELb1ELb1ELb1ELb0EEENS1_36VarlenDynamicPersistentTileSchedulerILi128ELi64ELi256ELi256ELb1ELb1ELb0ELb1ELb1ELb1EEEEEEEEEvNT_6ParamsE,"a",@progbits
	.sectionflags	@""
	.align	4
.nv.constant0._ZN7cutlass13device_kernelIN5flash19enable_sm80_to_sm89INS1_16FlashAttnFwdSm80INS1_25CollectiveMainloopFwdSm80ILi8ELi1ELb0EN4cute5tupleIJNS5_1CILi128EEENS7_ILi64EEENS7_ILi192EEEEEELi192ENS_10bfloat16_tEfNS_4arch4Sm80ELb1ELb0ELb0ELb1ELb1ELb0ELb1ELb1EEENS1_21CollectiveEpilogueFwdINS6_IJS8_SA_S9_EEENS6_IJNS7_ILi1EEESI_SI_EEESC_SE_Li256ELb1ELb1ELb1ELb0EEENS1_36VarlenDynamicPersistentTileSchedulerILi128ELi64ELi256ELi256ELb1ELb1ELb0ELb1ELb1ELb1EEEEEEEEEvNT_6ParamsE:
	.zero		1608


//--------------------- .nv.constant0._ZN7cutlass13device_kernelIN5flash19enable_sm80_to_sm89INS1_16FlashAttnFwdSm80INS1_25CollectiveMainloopFwdSm80ILi8ELi1ELb0EN4cute5tupleIJNS5_1CILi128EEENS7_ILi64EEENS7_ILi192EEEEEELi192ENS_10bfloat16_tEfNS_4arch4Sm80ELb1ELb0ELb0ELb1ELb1ELb1ELb1ELb1EEENS1_21CollectiveEpilogueFwdINS6_IJS8_SA_S9_EEENS6_IJNS7_ILi1EEESI_SI_EEESC_SE_Li256ELb1ELb1ELb1ELb0EEENS1_36VarlenDynamicPersistentTileSchedulerILi128ELi64ELi256ELi256ELb1ELb1ELb0ELb1ELb1ELb1EEEEEEEEEvNT_6ParamsE --------------------------
	.section	.nv.constant0._ZN7cutlass13device_kernelIN5flash19enable_sm80_to_sm89INS1_16FlashAttnFwdSm80INS1_25CollectiveMainloopFwdSm80ILi8ELi1ELb0EN4cute5tupleIJNS5_1CILi128EEENS7_ILi64EEENS7_ILi192EEEEEELi192ENS_10bfloat16_tEfNS_4arch4Sm80ELb1ELb0ELb0ELb1ELb1ELb1ELb1ELb1EEENS1_21CollectiveEpilogueFwdINS6_IJS8_SA_S9_EEENS6_IJNS7_ILi1EEESI_SI_EEESC_SE_Li256ELb1ELb1ELb1ELb0EEENS1_36VarlenDynamicPersistentTileSchedulerILi128ELi64ELi256ELi256ELb1ELb1ELb0ELb1ELb1ELb1EEEEEEEEEvNT_6ParamsE,"a",@progbits
	.sectionflags	@""
	.align	4
.nv.constant0._ZN7cutlass13device_kernelIN5flash19enable_sm80_to_sm89INS1_16FlashAttnFwdSm80INS1_25CollectiveMainloopFwdSm80ILi8ELi1ELb0EN4cute5tupleIJNS5_1CILi128EEENS7_ILi64EEENS7_ILi192EEEEEELi192ENS_10bfloat16_tEfNS_4arch4Sm80ELb1ELb0ELb0ELb1ELb1ELb1ELb1ELb1EEENS1_21CollectiveEpilogueFwdINS6_IJS8_SA_S9_EEENS6_IJNS7_ILi1EEESI_SI_EEESC_SE_Li256ELb1ELb1ELb1ELb0EEENS1_36VarlenDynamicPersistentTileSchedulerILi128ELi64ELi256ELi256ELb1ELb1ELb0ELb1ELb1ELb1EEEEEEEEEvNT_6ParamsE:
	.zero		1608


//--------------------- .nv.constant0._ZN7cutlass13device_kernelIN5flash19enable_sm80_to_sm89INS1_16FlashAttnFwdSm80INS1_25CollectiveMainloopFwdSm80ILi8ELi2ELb0EN4cute5tupleIJNS5_1CILi128EEENS7_ILi64EEENS7_ILi192EEEEEELi192ENS_10bfloat16_tEfNS_4arch4Sm80ELb0ELb0ELb0ELb0ELb1ELb0ELb1ELb1EEENS1_21CollectiveEpilogueFwdINS6_IJS8_SA_S9_EEENS6_IJNS7_ILi1EEESI_SI_EEESC_SE_Li256ELb0ELb1ELb1ELb0EEENS1_19SingleTileSchedulerILb0ELb1ELb1ELi128EEEEEEEEEvNT_6ParamsE --------------------------
	.section	.nv.constant0._ZN7cutlass13device_kernelIN5flash19enable_sm80_to_sm89INS1_16FlashAttnFwdSm80INS1_25CollectiveMainloopFwdSm80ILi8ELi2ELb0EN4cute5tupleIJNS5_1CILi128EEENS7_ILi64EEENS7_ILi192EEEEEELi192ENS_10bfloat16_tEfNS_4arch4Sm80ELb0ELb0ELb0ELb0ELb1ELb0ELb1ELb1EEENS1_21CollectiveEpilogueFwdINS6_IJS8_SA_S9_EEENS6_IJNS7_ILi1EEESI_SI_EEESC_SE_Li256ELb0ELb1ELb1ELb0EEENS1_19SingleTileSchedulerILb0ELb1ELb1ELi128EEEEEEEEEvNT_6ParamsE,"a",@progbits
	.sectionflags	@""
	.align	4
.nv.constant0._ZN7cutlass13device_kernelIN5flash19enable_sm80_to_sm89INS1_16FlashAttnFwdSm80INS1_25CollectiveMainloopFwdSm80ILi8ELi2ELb0EN4cute5tupleIJNS5_1CILi128EEENS7_ILi64EEENS7_ILi192EEEEEELi192ENS_10bfloat16_tEfNS_4arch4Sm80ELb0ELb0ELb0ELb0ELb1ELb0ELb1ELb1EEENS1_21CollectiveEpilogueFwdINS6_IJS8_SA_S9_EEENS6_IJNS7_ILi1EEESI_SI_EEESC_SE_Li256ELb0ELb1ELb1ELb0EEENS1_19SingleTileSchedulerILb0ELb1ELb1ELi128EEEEEEEEEvNT_6ParamsE:
	.zero		1576


//--------------------- .nv.constant0._ZN7cutlass13device_kernelIN5flash19enable_sm80_to_sm89INS1_16FlashAttnFwdSm80INS1_25CollectiveMainloopFwdSm80ILi8ELi2ELb0EN4cute5tupleIJNS5_1CILi128EEENS7_ILi64EEENS7_ILi192EEEEEELi192ENS_10bfloat16_tEfNS_4arch4Sm80ELb0ELb0ELb0ELb1ELb1ELb0ELb1ELb1EEENS1_21CollectiveEpilogueFwdINS6_IJS8_SA_S9_EEENS6_IJNS7_ILi1EEESI_SI_EEESC_SE_Li256ELb1ELb1ELb1ELb0EEENS1_36VarlenDynamicPersistentTileSchedulerILi128ELi64ELi256ELi256ELb1ELb1ELb0ELb0ELb1ELb1EEEEEEEEEvNT_6ParamsE --------------------------
	.section	.nv.constant0._ZN7cutlass13device_kernelIN5flash19enable_sm80_to_sm89INS1_16FlashAttnFwdSm80INS1_25CollectiveMainloopFwdSm80ILi8ELi2ELb0EN4cute5tupleIJNS5_1CILi128EEENS7_ILi64EEENS7_ILi192EEEEEELi192ENS_10bfloat16_tEfNS_4arch4Sm80ELb0ELb0ELb0ELb1ELb1ELb0ELb1ELb1EEENS1_21CollectiveEpilogueFwdINS6_IJS8_SA_S9_EEENS6_IJNS7_ILi1EEESI_SI_EEESC_SE_Li256ELb1ELb1ELb1ELb0EEENS1_36VarlenDynamicPersistentTileSchedulerILi128ELi64ELi256ELi256ELb1ELb1ELb0ELb0ELb1ELb1EEEEEEEEEvNT_6ParamsE,"a",@progbits
	.sectionflags	@""
	.align	4
.nv.constant0._ZN7cutlass13device_kernelIN5flash19enable_sm80_to_sm89INS1_16FlashAttnFwdSm80INS1_25CollectiveMainloopFwdSm80ILi8ELi2ELb0EN4cute5tupleIJNS5_1CILi128EEENS7_ILi64EEENS7_ILi192EEEEEELi192ENS_10bfloat16_tEfNS_4arch4Sm80ELb0ELb0ELb0ELb1ELb1ELb0ELb1ELb1EEENS1_21CollectiveEpilogueFwdINS6_IJS8_SA_S9_EEENS6_IJNS7_ILi1EEESI_SI_EEESC_SE_Li256ELb1ELb1ELb1ELb0EEENS1_36VarlenDynamicPersistentTileSchedulerILi128ELi64ELi256ELi256ELb1ELb1ELb0ELb0ELb1ELb1EEEEEEEEEvNT_6ParamsE:
	.zero		1608


//--------------------- .nv.constant0._ZN7cutlass13device_kernelIN5flash19enable_sm80_to_sm89INS1_16FlashAttnFwdSm80INS1_25CollectiveMainloopFwdSm80ILi8ELi2ELb0EN4cute5tupleIJNS5_1CILi128EEENS7_ILi64EEENS7_ILi192EEEEEELi192ENS_10bfloat16_tEfNS_4arch4Sm80ELb0ELb0ELb0ELb1ELb1ELb1ELb1ELb1EEENS1_21CollectiveEpilogueFwdINS6_IJS8_SA_S9_EEENS6_IJNS7_ILi1EEESI_SI_EEESC_SE_Li256ELb1ELb1ELb1ELb0EEENS1_36VarlenDynamicPersistentTileSchedulerILi128ELi64ELi256ELi256ELb1ELb1ELb0ELb0ELb1ELb1EEEEEEEEEvNT_6ParamsE --------------------------
	.section	.nv.constant0._ZN7cutlass13device_kernelIN5flash19enable_sm80_to_sm89INS1_16FlashAttnFwdSm80INS1_25CollectiveMainloopFwdSm80ILi8ELi2ELb0EN4cute5tupleIJNS5_1CILi128EEENS7_ILi64EEENS7_ILi192EEEEEELi192ENS_10bfloat16_tEfNS_4arch4Sm80ELb0ELb0ELb0ELb1ELb1ELb1ELb1ELb1EEENS1_21CollectiveEpilogueFwdINS6_IJS8_SA_S9_EEENS6_IJNS7_ILi1EEESI_SI_EEESC_SE_Li256ELb1ELb1ELb1ELb0EEENS1_36VarlenDynamicPersistentTileSchedulerILi128ELi64ELi256ELi256ELb1ELb1ELb0ELb0ELb1ELb1EEEEEEEEEvNT_6ParamsE,"a",@progbits
	.sectionflags	@""
	.align	4
.nv.constant0._ZN7cutlass13device_kernelIN5flash19enable_sm80_to_sm89INS1_16FlashAttnFwdSm80INS1_25CollectiveMainloopFwdSm80ILi8ELi2ELb0EN4cute5tupleIJNS5_1CILi128EEENS7_ILi64EEENS7_ILi192EEEEEELi192ENS_10bfloat16_tEfNS_4arch4Sm80ELb0ELb0ELb0ELb1ELb1ELb1ELb1ELb1EEENS1_21CollectiveEpilogueFwdINS6_IJS8_SA_S9_EEENS6_IJNS7_ILi1EEESI_SI_EEESC_SE_Li256ELb1ELb1ELb1ELb0EEENS1_36VarlenDynamicPersistentTileSchedulerILi128ELi64ELi256ELi256ELb1ELb1ELb0ELb0ELb1ELb1EEEEEEEEEvNT_6ParamsE:
	.zero		1608


//--------------------- .nv.constant0._ZN7cutlass13device_kernelIN5flash19enable_sm80_to_sm89INS1_16FlashAttnFwdSm80INS1_25CollectiveMainloopFwdSm80ILi8ELi2ELb0EN4cute5tupleIJNS5_1CILi128EEENS7_ILi64EEENS7_ILi192EEEEEELi192ENS_10bfloat16_tEfNS_4arch4Sm80ELb0ELb1ELb0ELb0ELb1ELb0ELb1ELb1EEENS1_21CollectiveEpilogueFwdINS6_IJS8_SA_S9_EEENS6_IJNS7_ILi1EEESI_SI_EEESC_SE_Li256ELb0ELb1ELb1ELb0EEENS1_19SingleTileSchedulerILb0ELb1ELb1ELi128EEEEEEEEEvNT_6ParamsE --------------------------
	.section	.nv.constant0._ZN7cutlass13device_kernelIN5flash19enable_sm80_to_sm89INS1_16FlashAttnFwdSm80INS1_25CollectiveMainloopFwdSm80ILi8ELi2ELb0EN4cute5tupleIJNS5_1CILi128EEENS7_ILi64EEENS7_ILi192EEEEEELi192ENS_10bfloat16_tEfNS_4arch4Sm80ELb0ELb1ELb0ELb0ELb1ELb0ELb1ELb1EEENS1_21CollectiveEpilogueFwdINS6_IJS8_SA_S9_EEENS6_IJNS7_ILi1EEESI_SI_EEESC_SE_Li256ELb0ELb1ELb1ELb0EEENS1_19SingleTileSchedulerILb0ELb1ELb1ELi128EEEEEEEEEvNT_6ParamsE,"a",@progbits
	.sectionflags	@""
	.align	4
.nv.constant0._ZN7cutlass13device_kernelIN5flash19enable_sm80_to_sm89INS1_16FlashAttnFwdSm80INS1_25CollectiveMainloopFwdSm80ILi8ELi2ELb0EN4cute5tupleIJNS5_1CILi128EEENS7_ILi64EEENS7_ILi192EEEEEELi192ENS_10bfloat16_tEfNS_4arch4Sm80ELb0ELb1ELb0ELb0ELb1ELb0ELb1ELb1EEENS1_21CollectiveEpilogueFwdINS6_IJS8_SA_S9_EEENS6_IJNS7_ILi1EEESI_SI_EEESC_SE_Li256ELb0ELb1ELb1ELb0EEENS1_19SingleTileSchedulerILb0ELb1ELb1ELi128EEEEEEEEEvNT_6ParamsE:
	.zero		1576


//--------------------- .nv.constant0._ZN7cutlass13device_kernelIN5flash19enable_sm80_to_sm89INS1_16FlashAttnFwdSm80INS1_25CollectiveMainloopFwdSm80ILi8ELi2ELb0EN4cute5tupleIJNS5_1CILi128EEENS7_ILi64EEENS7_ILi192EEEEEELi192ENS_10bfloat16_tEfNS_4arch4Sm80ELb0ELb1ELb0ELb1ELb1ELb0ELb1ELb1EEENS1_21CollectiveEpilogueFwdINS6_IJS8_SA_S9_EEENS6_IJNS7_ILi1EEESI_SI_EEESC_SE_Li256ELb1ELb1ELb1ELb0EEENS1_36VarlenDynamicPersistentTileSchedulerILi128ELi64ELi256ELi256ELb1ELb1ELb0ELb1ELb0ELb1EEEEEEEEEvNT_6ParamsE --------------------------
	.section	.nv.constant0._ZN7cutlass13device_kernelIN5flash19enable_sm80_to_sm89INS1_16FlashAttnFwdSm80INS1_25CollectiveMainloopFwdSm80ILi8ELi2ELb0EN4cute5tupleIJNS5_1CILi128EEENS7_ILi64EEENS7_ILi192EEEEEELi192ENS_10bfloat16_tEfNS_4arch4Sm80ELb0ELb1ELb0ELb1ELb1ELb0ELb1ELb1EEENS1_21CollectiveEpilogueFwdINS6_IJS8_SA_S9_EEENS6_IJNS7_ILi1EEESI_SI_EEESC_SE_Li256ELb1ELb1ELb1ELb0EEENS1_36VarlenDynamicPersistentTileSchedulerILi128ELi64ELi256ELi256ELb1ELb1ELb0ELb1ELb0ELb1EEEEEEEEEvNT_6ParamsE,"a",@progbits
	.sectionflags	@""
	.align	4
.nv.constant0._ZN7cutlass13device_kernelIN5flash19enable_sm80_to_sm89INS1_16FlashAttnFwdSm80INS1_25CollectiveMainloopFwdSm80ILi8ELi2ELb0EN4cute5tupleIJNS5_1CILi128EEENS7_ILi64EEENS7_ILi192EEEEEELi192ENS_10bfloat16_tEfNS_4arch4Sm80ELb0ELb1ELb0ELb1ELb1ELb0ELb1ELb1EEENS1_21CollectiveEpilogueFwdINS6_IJS8_SA_S9_EEENS6_IJNS7_ILi1EEESI_SI_EEESC_SE_Li256ELb1ELb1ELb1ELb0EEENS1_36VarlenDynamicPersistentTileSchedulerILi128ELi64ELi256ELi256ELb1ELb1ELb0ELb1ELb0ELb1EEEEEEEEEvNT_6ParamsE:
	.zero		1608


//--------------------- .nv.constant0._ZN7cutlass13device_kernelIN5flash19enable_sm80_to_sm89INS1_16FlashAttnFwdSm80INS1_25CollectiveMainloopFwdSm80ILi8ELi2ELb0EN4cute5tupleIJNS5_1CILi128EEENS7_ILi64EEENS7_ILi192EEEEEELi192ENS_10bfloat16_tEfNS_4arch4Sm80ELb0ELb1ELb0ELb1ELb1ELb1ELb1ELb1EEENS1_21CollectiveEpilogueFwdINS6_IJS8_SA_S9_EEENS6_IJNS7_ILi1EEESI_SI_EEESC_SE_Li256ELb1ELb1ELb1ELb0EEENS1_36VarlenDynamicPersistentTileSchedulerILi128ELi64ELi256ELi256ELb1ELb1ELb0ELb1ELb0ELb1EEEEEEEEEvNT_6ParamsE --------------------------
	.section	.nv.constant0._ZN7cutlass13device_kernelIN5flash19enable_sm80_to_sm89INS1_16FlashAttnFwdSm80INS1_25CollectiveMainloopFwdSm80ILi8ELi2ELb0EN4cute5tupleIJNS5_1CILi128EEENS7_ILi64EEENS7_ILi192EEEEEELi192ENS_10bfloat16_tEfNS_4arch4Sm80ELb0ELb1ELb0ELb1ELb1ELb1ELb1ELb1EEENS1_21CollectiveEpilogueFwdINS6_IJS8_SA_S9_EEENS6_IJNS7_ILi1EEESI_SI_EEESC_SE_Li256ELb1ELb1ELb1ELb0EEENS1_36VarlenDynamicPersistentTileSchedulerILi128ELi64ELi256ELi256ELb1ELb1ELb0ELb1ELb0ELb1EEEEEEEEEvNT_6ParamsE,"a",@progbits
	.sectionflags	@""
	.align	4
.nv.constant0._ZN7cutlass13device_kernelIN5flash19enable_sm80_to_sm89INS1_16FlashAttnFwdSm80INS1_25CollectiveMainloopFwdSm80ILi8ELi2ELb0EN4cute5tupleIJNS5_1CILi128EEENS7_ILi64EEENS7_ILi192EEEEEELi192ENS_10bfloat16_tEfNS_4arch4Sm80ELb0ELb1ELb0ELb1ELb1ELb1ELb1ELb1EEENS1_21CollectiveEpilogueFwdINS6_IJS8_SA_S9_EEENS6_IJNS7_ILi1EEESI_SI_EEESC_SE_Li256ELb1ELb1ELb1ELb0EEENS1_36VarlenDynamicPersistentTileSchedulerILi128ELi64ELi256ELi256ELb1ELb1ELb0ELb1ELb0ELb1EEEEEEEEEvNT_6ParamsE:
	.zero		1608


//--------------------- .nv.constant0._ZN7cutlass13device_kernelIN5flash19enable_sm80_to_sm89INS1_16FlashAttnFwdSm80INS1_25CollectiveMainloopFwdSm80ILi8ELi2ELb0EN4cute5tupleIJNS5_1CILi128EEENS7_ILi64EEENS7_ILi192EEEEEELi192ENS_10bfloat16_tEfNS_4arch4Sm80ELb1ELb0ELb0ELb0ELb1ELb0ELb1ELb1EEENS1_21CollectiveEpilogueFwdINS6_IJS8_SA_S9_EEENS6_IJNS7_ILi1EEESI_SI_EEESC_SE_Li256ELb0ELb1ELb1ELb0EEENS1_30DynamicPersistentTileSchedulerILi256ELi256ELb1ELb1ELb0EEEEEEEEEvNT_6ParamsE --------------------------
	.section	.nv.constant0._ZN7cutlass13device_kernelIN5flash19enable_sm80_to_sm89INS1_16FlashAttnFwdSm80INS1_25CollectiveMainloopFwdSm80ILi8ELi2ELb0EN4cute5tupleIJNS5_1CILi128EEENS7_ILi64EEENS7_ILi192EEEEEELi192ENS_10bfloat16_tEfNS_4arch4Sm80ELb1ELb0ELb0ELb0ELb1ELb0ELb1ELb1EEENS1_21CollectiveEpilogueFwdINS6_IJS8_SA_S9_EEENS6_IJNS7_ILi1EEESI_SI_EEESC_SE_Li256ELb0ELb1ELb1ELb0EEENS1_30DynamicPersistentTileSchedulerILi256ELi256ELb1ELb1ELb0EEEEEEEEEvNT_6ParamsE,"a",@progbits
	.sectionflags	@""
	.align	4
.nv.constant0._ZN7cutlass13device_kernelIN5flash19enable_sm80_to_sm89INS1_16FlashAttnFwdSm80INS1_25CollectiveMainloopFwdSm80ILi8ELi2ELb0EN4cute5tupleIJNS5_1CILi128EEENS7_ILi64EEENS7_ILi192EEEEEELi192ENS_10bfloat16_tEfNS_4arch4Sm80ELb1ELb0ELb0ELb0ELb1ELb0ELb1ELb1EEENS1_21CollectiveEpilogueFwdINS6_IJS8_SA_S9_EEENS6_IJNS7_ILi1EEESI_SI_EEESC_SE_Li256ELb0ELb1ELb1ELb0EEENS1_30DynamicPersistentTileSchedulerILi256ELi256ELb1ELb1ELb0EEEEEEEEEvNT_6ParamsE:
	.zero		1592


//--------------------- .nv.constant0._ZN7cutlass13device_kernelIN5flash19enable_sm80_to_sm89INS1_16FlashAttnFwdSm80INS1_25CollectiveMainloopFwdSm80ILi8ELi2ELb0EN4cute5tupleIJNS5_1CILi128EEENS7_ILi64EEENS7_ILi192EEEEEELi192ENS_10bfloat16_tEfNS_4arch4Sm80ELb1ELb0ELb0ELb1ELb1ELb0ELb1ELb1EEENS1_21CollectiveEpilogueFwdINS6_IJS8_SA_S9_EEENS6_IJNS7_ILi1EEESI_SI_EEESC_SE_Li256ELb1ELb1ELb1ELb0EEENS1_36VarlenDynamicPersistentTileSchedulerILi128ELi64ELi256ELi256ELb1ELb1ELb0ELb1ELb1ELb1EEEEEEEEEvNT_6ParamsE --------------------------
	.section	.nv.constant0._ZN7cutlass13device_kernelIN5flash19enable_sm80_to_sm89INS1_16FlashAttnFwdSm80INS1_25CollectiveMainloopFwdSm80ILi8ELi2ELb0EN4cute5tupleIJNS5_1CILi128EEENS7_ILi64EEENS7_ILi192EEEEEELi192ENS_10bfloat16_tEfNS_4arch4Sm80ELb1ELb0ELb0ELb1ELb1ELb0ELb1ELb1EEENS1_21CollectiveEpilogueFwdINS6_IJS8_SA_S9_EEENS6_IJNS7_ILi1EEESI_SI_EEESC_SE_Li256ELb1ELb1ELb1ELb0EEENS1_36VarlenDynamicPersistentTileSchedulerILi128ELi64ELi256ELi256ELb1ELb1ELb0ELb1ELb1ELb1EEEEEEEEEvNT_6ParamsE,"a",@progbits
	.sectionflags	@""
	.align	4
.nv.constant0._ZN7cutlass13device_kernelIN5flash19enable_sm80_to_sm89INS1_16FlashAttnFwdSm80INS1_25CollectiveMainloopFwdSm80ILi8ELi2ELb0EN4cute5tupleIJNS5_1CILi128EEENS7_ILi64EEENS7_ILi192EEEEEELi192ENS_10bfloat16_tEfNS_4arch4Sm80ELb1ELb0ELb0ELb1ELb1ELb0ELb1ELb1EEENS1_21CollectiveEpilogueFwdINS6_IJS8_SA_S9_EEENS6_IJNS7_ILi1EEESI_SI_EEESC_SE_Li256ELb1ELb1ELb1ELb0EEENS1_36VarlenDynamicPersistentTileSchedulerILi128ELi64ELi256ELi256ELb1ELb1ELb0ELb1ELb1ELb1EEEEEEEEEvNT_6ParamsE:
	.zero		1608


//--------------------- .nv.constant0._ZN7cutlass13device_kernelIN5flash19enable_sm80_to_sm89INS1_16FlashAttnFwdSm80INS1_25CollectiveMainloopFwdSm80ILi8ELi2ELb0EN4cute5tupleIJNS5_1CILi128EEENS7_ILi64EEENS7_ILi192EEEEEELi192ENS_10bfloat16_tEfNS_4arch4Sm80ELb1ELb0ELb0ELb1ELb1ELb1ELb1ELb1EEENS1_21CollectiveEpilogueFwdINS6_IJS8_SA_S9_EEENS6_IJNS7_ILi1EEESI_SI_EEESC_SE_Li256ELb1ELb1ELb1ELb0EEENS1_36VarlenDynamicPersistentTileSchedulerILi128ELi64ELi256ELi256ELb1ELb1ELb0ELb1ELb1ELb1EEEEEEEEEvNT_6ParamsE --------------------------
	.section	.nv.constant0._ZN7cutlass13device_kernelIN5flash19enable_sm80_to_sm89INS1_16FlashAttnFwdSm80INS1_25CollectiveMainloopFwdSm80ILi8ELi2ELb0EN4cute5tupleIJNS5_1CILi128EEENS7_ILi64EEENS7_ILi192EEEEEELi192ENS_10bfloat16_tEfNS_4arch4Sm80ELb1ELb0ELb0ELb1ELb1ELb1ELb1ELb1EEENS1_21CollectiveEpilogueFwdINS6_IJS8_SA_S9_EEENS6_IJNS7_ILi1EEESI_SI_EEESC_SE_Li256ELb1ELb1ELb1ELb0EEENS1_36VarlenDynamicPersistentTileSchedulerILi128ELi64ELi256ELi256ELb1ELb1ELb0ELb1ELb1ELb1EEEEEEEEEvNT_6ParamsE,"a",@progbits
	.sectionflags	@""
	.align	4
.nv.constant0._ZN7cutlass13device_kernelIN5flash19enable_sm80_to_sm89INS1_16FlashAttnFwdSm80INS1_25CollectiveMainloopFwdSm80ILi8ELi2ELb0EN4cute5tupleIJNS5_1CILi128EEENS7_ILi64EEENS7_ILi192EEEEEELi192ENS_10bfloat16_tEfNS_4arch4Sm80ELb1ELb0ELb0ELb1ELb1ELb1ELb1ELb1EEENS1_21CollectiveEpilogueFwdINS6_IJS8_SA_S9_EEENS6_IJNS7_ILi1EEESI_SI_EEESC_SE_Li256ELb1ELb1ELb1ELb0EEENS1_36VarlenDynamicPersistentTileSchedulerILi128ELi64ELi256ELi256ELb1ELb1ELb0ELb1ELb1ELb1EEEEEEEEEvNT_6ParamsE:
	.zero		1608


//--------------------- SYMBOLS --------------------------

	.type		.nv.reservedSmem.offset0,@object
	.size		.nv.reservedSmem.offset0,0x4
